	.target	sm_90a

	.elftype	@"ET_EXEC"


//--------------------- .note.nv.tkinfo           --------------------------
	.section	.note.nv.tkinfo,"",@"SHT_NOTE"
	.sectionflags	@"SHF_NOTE_NV_TKINFO"
	.tkinfo
        /*0018*/ 	.word	0x00000002
        /*0030*/ 	.string	""
        /*0030*/ 	.string	"ptxas"
        /*0030*/ 	.string	"Cuda compilation tools, release 13.0, V13.0.88"
        /*0030*/ 	.string	"Build cuda_13.0.r13.0/compiler.36424714_0"
        /*0030*/ 	.string	"-arch sm_90a -m 64 "



//--------------------- .note.nv.cuinfo           --------------------------
	.section	.note.nv.cuinfo,"",@"SHT_NOTE"
	.sectionflags	@"SHF_NOTE_NV_CUINFO"
        /*0018*/ 	.short	0x0002
        /*001a*/ 	.short	0x005a
        /*001c*/ 	.short	0x0082
	.zero		2


//--------------------- .nv.info                  --------------------------
	.section	.nv.info,"",@"SHT_CUDA_INFO"
	.align	4


	//----- nvinfo : EIATTR_REGCOUNT
	.align		4
        /*0000*/ 	.byte	0x04, 0x2f
        /*0002*/ 	.short	(.L_15 - .L_14)
	.align		4
.L_14:
        /*0004*/ 	.word	index@(_ZN7cutlass13device_kernelINS_4gemm6kernel13GemmUniversalIN4cute5tupleIJiiiiEEENS1_10collective13CollectiveMmaINS1_34MainloopSm90TmaGmmaWarpSpecializedILi3ENS5_IJNS4_1CILi1EEENSA_ILi2EEESB_EEENS1_32KernelTmaWarpSpecializedPingpongEEENS5_IJNSA_ILi64EEENSA_ILi256EEENSA_ILi32EEEEEENS_6half_tENS5_IJlSB_lEEESK_SL_NS4_8TiledMMAINS4_8MMA_AtomIJNS4_4SM904GMMA26MMA_64x256x16_F32F16F16_SSILNSP_5MajorE0ELSR_0ELNSP_7ScaleInE1ELSS_1EEEEEENS4_6LayoutINS5_IJSB_SB_SB_EEENS5_IJNSA_ILi0EEESX_SX_EEEEENS5_IJNS4_10UnderscoreES10_S10_EEEEENS4_23SM90_TMA_LOAD_MULTICASTENS4_14ComposedLayoutINS4_7SwizzleILi2ELi4ELi3EEENS4_18smem_ptr_flag_bitsILi16EEENSV_INS5_IJNSA_ILi8EEESI_EEENS5_IJSI_SB_EEEEEEEvNS4_8identityENS4_13SM90_TMA_LOADES1D_vS1E_EENS_8epilogue10collective6detail29Sm90TmaWarpSpecializedAdapterINS1I_15DefaultEpilogueISK_SL_SL_NS1H_6thread17LinearCombinationISK_Li1EffLNS1M_9ScaleType4KindE0ELNS_15FloatRoundStyleE2ESK_EENS1_15EpilogueDefaultEEEEEvvEEEEvNT_6ParamsE)
        /*0008*/ 	.word	0x000000a8


	//----- nvinfo : EIATTR_FRAME_SIZE
	.align		4
.L_15:
        /*000c*/ 	.byte	0x04, 0x11
        /*000e*/ 	.short	(.L_17 - .L_16)
	.align		4
.L_16:
        /*0010*/ 	.word	index@(_ZN7cutlass13device_kernelINS_4gemm6kernel13GemmUniversalIN4cute5tupleIJiiiiEEENS1_10collective13CollectiveMmaINS1_34MainloopSm90TmaGmmaWarpSpecializedILi3ENS5_IJNS4_1CILi1EEENSA_ILi2EEESB_EEENS1_32KernelTmaWarpSpecializedPingpongEEENS5_IJNSA_ILi64EEENSA_ILi256EEENSA_ILi32EEEEEENS_6half_tENS5_IJlSB_lEEESK_SL_NS4_8TiledMMAINS4_8MMA_AtomIJNS4_4SM904GMMA26MMA_64x256x16_F32F16F16_SSILNSP_5MajorE0ELSR_0ELNSP_7ScaleInE1ELSS_1EEEEEENS4_6LayoutINS5_IJSB_SB_SB_EEENS5_IJNSA_ILi0EEESX_SX_EEEEENS5_IJNS4_10UnderscoreES10_S10_EEEEENS4_23SM90_TMA_LOAD_MULTICASTENS4_14ComposedLayoutINS4_7SwizzleILi2ELi4ELi3EEENS4_18smem_ptr_flag_bitsILi16EEENSV_INS5_IJNSA_ILi8EEESI_EEENS5_IJSI_SB_EEEEEEEvNS4_8identityENS4_13SM90_TMA_LOADES1D_vS1E_EENS_8epilogue10collective6detail29Sm90TmaWarpSpecializedAdapterINS1I_15DefaultEpilogueISK_SL_SL_NS1H_6thread17LinearCombinationISK_Li1EffLNS1M_9ScaleType4KindE0ELNS_15FloatRoundStyleE2ESK_EENS1_15EpilogueDefaultEEEEEvvEEEEvNT_6ParamsE)
        /*0014*/ 	.word	0x00000008


	//----- nvinfo : EIATTR_MIN_STACK_SIZE
	.align		4
.L_17:
        /*0018*/ 	.byte	0x04, 0x12
        /*001a*/ 	.short	(.L_19 - .L_18)
	.align		4
.L_18:
        /*001c*/ 	.word	index@(_ZN7cutlass13device_kernelINS_4gemm6kernel13GemmUniversalIN4cute5tupleIJiiiiEEENS1_10collective13CollectiveMmaINS1_34MainloopSm90TmaGmmaWarpSpecializedILi3ENS5_IJNS4_1CILi1EEENSA_ILi2EEESB_EEENS1_32KernelTmaWarpSpecializedPingpongEEENS5_IJNSA_ILi64EEENSA_ILi256EEENSA_ILi32EEEEEENS_6half_tENS5_IJlSB_lEEESK_SL_NS4_8TiledMMAINS4_8MMA_AtomIJNS4_4SM904GMMA26MMA_64x256x16_F32F16F16_SSILNSP_5MajorE0ELSR_0ELNSP_7ScaleInE1ELSS_1EEEEEENS4_6LayoutINS5_IJSB_SB_SB_EEENS5_IJNSA_ILi0EEESX_SX_EEEEENS5_IJNS4_10UnderscoreES10_S10_EEEEENS4_23SM90_TMA_LOAD_MULTICASTENS4_14ComposedLayoutINS4_7SwizzleILi2ELi4ELi3EEENS4_18smem_ptr_flag_bitsILi16EEENSV_INS5_IJNSA_ILi8EEESI_EEENS5_IJSI_SB_EEEEEEEvNS4_8identityENS4_13SM90_TMA_LOADES1D_vS1E_EENS_8epilogue10collective6detail29Sm90TmaWarpSpecializedAdapterINS1I_15DefaultEpilogueISK_SL_SL_NS1H_6thread17LinearCombinationISK_Li1EffLNS1M_9ScaleType4KindE0ELNS_15FloatRoundStyleE2ESK_EENS1_15EpilogueDefaultEEEEEvvEEEEvNT_6ParamsE)
        /*0020*/ 	.word	0x00000008
.L_19:


//--------------------- .nv.compat                --------------------------
	.section	.nv.compat,"",@"SHT_CUDA_COMPAT_INFO"
	.align	4
        /*0000*/ 	.byte	0x02, 0x09, 0x01, 0x00, 0x02, 0x02, 0x04, 0x00, 0x02, 0x05, 0x05, 0x00, 0x03, 0x07, 0x01, 0x01
        /*0010*/ 	.byte	0x02, 0x03, 0x01, 0x00, 0x02, 0x06, 0x01, 0x00, 0x04, 0x0b, 0x08, 0x00, 0x00, 0x00, 0x00, 0x00
        /*0020*/ 	.byte	0x00, 0x00, 0x00, 0x00


//--------------------- .nv.info._ZN7cutlass13device_kernelINS_4gemm6kernel13GemmUniversalIN4cute5tupleIJiiiiEEENS1_10collective13CollectiveMmaINS1_34MainloopSm90TmaGmmaWarpSpecializedILi3ENS5_IJNS4_1CILi1EEENSA_ILi2EEESB_EEENS1_32KernelTmaWarpSpecializedPingpongEEENS5_IJNSA_ILi64EEENSA_ILi256EEENSA_ILi32EEEEEENS_6half_tENS5_IJlSB_lEEESK_SL_NS4_8TiledMMAINS4_8MMA_AtomIJNS4_4SM904GMMA26MMA_64x256x16_F32F16F16_SSILNSP_5MajorE0ELSR_0ELNSP_7ScaleInE1ELSS_1EEEEEENS4_6LayoutINS5_IJSB_SB_SB_EEENS5_IJNSA_ILi0EEESX_SX_EEEEENS5_IJNS4_10UnderscoreES10_S10_EEEEENS4_23SM90_TMA_LOAD_MULTICASTENS4_14ComposedLayoutINS4_7SwizzleILi2ELi4ELi3EEENS4_18smem_ptr_flag_bitsILi16EEENSV_INS5_IJNSA_ILi8EEESI_EEENS5_IJSI_SB_EEEEEEEvNS4_8identityENS4_13SM90_TMA_LOADES1D_vS1E_EENS_8epilogue10collective6detail29Sm90TmaWarpSpecializedAdapterINS1I_15DefaultEpilogueISK_SL_SL_NS1H_6thread17LinearCombinationISK_Li1EffLNS1M_9ScaleType4KindE0ELNS_15FloatRoundStyleE2ESK_EENS1_15EpilogueDefaultEEEEEvvEEEEvNT_6ParamsE --------------------------
	.section	.nv.info._ZN7cutlass13device_kernelINS_4gemm6kernel13GemmUniversalIN4cute5tupleIJiiiiEEENS1_10collective13CollectiveMmaINS1_34MainloopSm90TmaGmmaWarpSpecializedILi3ENS5_IJNS4_1CILi1EEENSA_ILi2EEESB_EEENS1_32KernelTmaWarpSpecializedPingpongEEENS5_IJNSA_ILi64EEENSA_ILi256EEENSA_ILi32EEEEEENS_6half_tENS5_IJlSB_lEEESK_SL_NS4_8TiledMMAINS4_8MMA_AtomIJNS4_4SM904GMMA26MMA_64x256x16_F32F16F16_SSILNSP_5MajorE0ELSR_0ELNSP_7ScaleInE1ELSS_1EEEEEENS4_6LayoutINS5_IJSB_SB_SB_EEENS5_IJNSA_ILi0EEESX_SX_EEEEENS5_IJNS4_10UnderscoreES10_S10_EEEEENS4_23SM90_TMA_LOAD_MULTICASTENS4_14ComposedLayoutINS4_7SwizzleILi2ELi4ELi3EEENS4_18smem_ptr_flag_bitsILi16EEENSV_INS5_IJNSA_ILi8EEESI_EEENS5_IJSI_SB_EEEEEEEvNS4_8identityENS4_13SM90_TMA_LOADES1D_vS1E_EENS_8epilogue10collective6detail29Sm90TmaWarpSpecializedAdapterINS1I_15DefaultEpilogueISK_SL_SL_NS1H_6thread17LinearCombinationISK_Li1EffLNS1M_9ScaleType4KindE0ELNS_15FloatRoundStyleE2ESK_EENS1_15EpilogueDefaultEEEEEvvEEEEvNT_6ParamsE,"",@"SHT_CUDA_INFO"
	.sectionflags	@""
	.align	4


	//----- nvinfo : EIATTR_CUDA_API_VERSION
	.align		4
        /*0000*/ 	.byte	0x04, 0x37
        /*0002*/ 	.short	(.L_21 - .L_20)
.L_20:
        /*0004*/ 	.word	0x00000082


	//----- nvinfo : EIATTR_KPARAM_INFO
	.align		4
.L_21:
        /*0008*/ 	.byte	0x04, 0x17
        /*000a*/ 	.short	(.L_23 - .L_22)
.L_22:
        /*000c*/ 	.word	0x00000000
        /*0010*/ 	.short	0x0000
        /*0012*/ 	.short	0x0070
        /*0014*/ 	.byte	0x00, 0xf0, 0x01, 0x10


	//----- nvinfo : EIATTR_SPARSE_MMA_MASK
	.align		4
.L_23:
        /*0018*/ 	.byte	0x03, 0x50
        /*001a*/ 	.short	0x0000


	//----- nvinfo : EIATTR_MAXREG_COUNT
	.align		4
        /*001c*/ 	.byte	0x03, 0x1b
        /*001e*/ 	.short	0x00a8


	//----- nvinfo : EIATTR_NUM_BARRIERS
	.align		4
        /*0020*/ 	.byte	0x02, 0x4c
        /*0022*/ 	.byte	0x01
	.zero		1


	//----- nvinfo : EIATTR_EXTERNS
	.align		4
        /*0024*/ 	.byte	0x04, 0x0f
        /*0026*/ 	.short	(.L_25 - .L_24)


	//   ....[0]....
	.align		4
.L_24:
        /*0028*/ 	.word	index@(__assertfail)


	//----- nvinfo : EIATTR_ANNOTATIONS
	.align		4
.L_25:
        /*002c*/ 	.byte	0x04, 0x55
        /*002e*/ 	.short	(.L_27 - .L_26)


	//   ....[0]....
.L_26:
        /*0030*/ 	.word	0x00000001
        /*0034*/ 	.byte	0x20, 0x0d, 0x00, 0x00, 0x01, 0x00, 0x00, 0x00, 0x80, 0x9c, 0x00, 0x00, 0x01, 0x00, 0x00, 0x00
        /*0044*/ 	.byte	0x00, 0xa9, 0x00, 0x00


	//----- nvinfo : EIATTR_MERCURY_ISA_VERSION
	.align		4
.L_27:
        /*0048*/ 	.byte	0x03, 0x5f
        /*004a*/ 	.short	0x0101


	//----- nvinfo : EIATTR_INT_WARP_WIDE_INSTR_OFFSETS
	.align		4
        /*004c*/ 	.byte	0x04, 0x31
        /*004e*/ 	.short	(.L_29 - .L_28)


	//   ....[0]....
.L_28:
        /*0050*/ 	.word	0x000004b0


	//   ....[1]....
        /*0054*/ 	.word	0x000004f0


	//   ....[2]....
        /*0058*/ 	.word	0x00000600


	//   ....[3]....
        /*005c*/ 	.word	0x00000620


	//   ....[4]....
        /*0060*/ 	.word	0x00000640


	//   ....[5]....
        /*0064*/ 	.word	0x00000660


	//   ....[6]....
        /*0068*/ 	.word	0x00000720


	//   ....[7]....
        /*006c*/ 	.word	0x00000760


	//   ....[8]....
        /*0070*/ 	.word	0x00001db0


	//----- nvinfo : EIATTR_COOP_GROUP_MASK_REGIDS
	.align		4
.L_29:
        /*0074*/ 	.byte	0x04, 0x29
        /*0076*/ 	.short	(.L_31 - .L_30)


	//   ....[0]....
.L_30:
        /*0078*/ 	.word	0xffffffff


	//   ....[1]....
        /*007c*/ 	.word	0xffffffff


	//   ....[2]....
        /*0080*/ 	.word	0xffffffff


	//   ....[3]....
        /*0084*/ 	.word	0xffffffff


	//   ....[4]....
        /*0088*/ 	.word	0xffffffff


	//   ....[5]....
        /*008c*/ 	.word	0xffffffff


	//   ....[6]....
        /*0090*/ 	.word	0xffffffff


	//----- nvinfo : EIATTR_COOP_GROUP_INSTR_OFFSETS
	.align		4
.L_31:
        /*0094*/ 	.byte	0x04, 0x28
        /*0096*/ 	.short	(.L_33 - .L_32)


	//   ....[0]....
.L_32:
        /*0098*/ 	.word	0x00000070


	//   ....[1]....
        /*009c*/ 	.word	0x00000080


	//   ....[2]....
        /*00a0*/ 	.word	0x00000140


	//   ....[3]....
        /*00a4*/ 	.word	0x000002b0


	//   ....[4]....
        /*00a8*/ 	.word	0x000002f0


	//   ....[5]....
        /*00ac*/ 	.word	0x000007b0


	//   ....[6]....
        /*00b0*/ 	.word	0x000008c0


	//----- nvinfo : EIATTR_REG_RECONFIG
	.align		4
.L_33:
        /*00b4*/ 	.byte	0x01, 0x54
	.zero		2


	//----- nvinfo : EIATTR_SYSCALL_OFFSETS
	.align		4
        /*00b8*/ 	.byte	0x04, 0x46
        /*00ba*/ 	.short	(.L_35 - .L_34)


	//   ....[0]....
.L_34:
        /*00bc*/ 	.word	0x00001750


	//----- nvinfo : EIATTR_MBARRIER_INSTR_OFFSETS
	.align		4
.L_35:
        /*00c0*/ 	.byte	0x04, 0x39
        /*00c2*/ 	.short	(.L_37 - .L_36)


	//   ....[0]....
.L_36:
        /*00c4*/ 	.word	0x00000240
        /*00c8*/ 	.word	0x000000ff
        /*00cc*/ 	.word	0x00000000
        /*00d0*/ 	.short	0x0100
        /*00d2*/ 	.byte	0x08
	.zero		1


	//   ....[1]....
        /*00d4*/ 	.word	0x00000250
        /*00d8*/ 	.word	0x000000ff
        /*00dc*/ 	.word	0x00000018
        /*00e0*/ 	.short	0x0100
        /*00e2*/ 	.byte	0x08
	.zero		1


	//   ....[2]....
        /*00e4*/ 	.word	0x00000260
        /*00e8*/ 	.word	0x000000ff
        /*00ec*/ 	.word	0x00000008
        /*00f0*/ 	.short	0x0100
        /*00f2*/ 	.byte	0x08
	.zero		1


	//   ....[3]....
        /*00f4*/ 	.word	0x00000270
        /*00f8*/ 	.word	0x000000ff
        /*00fc*/ 	.word	0x00000020
        /*0100*/ 	.short	0x0100
        /*0102*/ 	.byte	0x08
	.zero		1


	//   ....[4]....
        /*0104*/ 	.word	0x00000280
        /*0108*/ 	.word	0x000000ff
        /*010c*/ 	.word	0x00000010
        /*0110*/ 	.short	0x0100
        /*0112*/ 	.byte	0x08
	.zero		1


	//   ....[5]....
        /*0114*/ 	.word	0x00000290
        /*0118*/ 	.word	0x000000ff
        /*011c*/ 	.word	0x00000028
        /*0120*/ 	.short	0x0100
        /*0122*/ 	.byte	0x08
	.zero		1


	//   ....[6]....
        /*0124*/ 	.word	0x00000790
        /*0128*/ 	.word	0x000000ff
        /*012c*/ 	.word	0x00000060
        /*0130*/ 	.short	0x0100
        /*0132*/ 	.byte	0x08
	.zero		1


	//   ....[7]....
        /*0134*/ 	.word	0x00000820
        /*0138*/ 	.word	0x000000ff
        /*013c*/ 	.word	0x00000068
        /*0140*/ 	.short	0x0100
        /*0142*/ 	.byte	0x08
	.zero		1


	//   ....[8]....
        /*0144*/ 	.word	0x00000840
        /*0148*/ 	.word	0x000000ff
        /*014c*/ 	.word	0x00000040
        /*0150*/ 	.short	0x0100
        /*0152*/ 	.byte	0x09
	.zero		1


	//   ....[9]....
        /*0154*/ 	.word	0x00000850
        /*0158*/ 	.word	0x000000ff
        /*015c*/ 	.word	0x00000048
        /*0160*/ 	.short	0x0100
        /*0162*/ 	.byte	0x09
	.zero		1


	//   ....[10]....
        /*0164*/ 	.word	0x00000860
        /*0168*/ 	.word	0x000000ff
        /*016c*/ 	.word	0x00000050
        /*0170*/ 	.short	0x0100
        /*0172*/ 	.byte	0x09
	.zero		1


	//   ....[11]....
        /*0174*/ 	.word	0x00000870
        /*0178*/ 	.word	0x000000ff
        /*017c*/ 	.word	0x00000058
        /*0180*/ 	.short	0x0100
        /*0182*/ 	.byte	0x09
	.zero		1


	//   ....[12]....
        /*0184*/ 	.word	0x00001630
        /*0188*/ 	.word	0x0000009f
        /*018c*/ 	.word	0x00000000
        /*0190*/ 	.short	0x010a
        /*0192*/ 	.byte	0x2a
	.zero		1


	//   ....[13]....
        /*0194*/ 	.word	0x000017d0
        /*0198*/ 	.word	0x00000003
        /*019c*/ 	.word	0x00000000
        /*01a0*/ 	.short	0x010a
        /*01a2*/ 	.byte	0x3f
	.zero		1


	//   ....[14]....
        /*01a4*/ 	.word	0x00001830
        /*01a8*/ 	.word	0x00000003
        /*01ac*/ 	.word	0x00000000
        /*01b0*/ 	.short	0x010a
        /*01b2*/ 	.byte	0x3f
	.zero		1


	//   ....[15]....
        /*01b4*/ 	.word	0x00001aa0
        /*01b8*/ 	.word	0x000000ff
        /*01bc*/ 	.word	0x00000000
        /*01c0*/ 	.short	0x010a
        /*01c2*/ 	.byte	0x04
	.zero		1


	//   ....[16]....
        /*01c4*/ 	.word	0x00001ae0
        /*01c8*/ 	.word	0x000000ff
        /*01cc*/ 	.word	0x00000000
        /*01d0*/ 	.short	0x010a
        /*01d2*/ 	.byte	0x04
	.zero		1


	//   ....[17]....
        /*01d4*/ 	.word	0x00001c50
        /*01d8*/ 	.word	0x00000005
        /*01dc*/ 	.word	0x00000000
        /*01e0*/ 	.short	0x0101
        /*01e2*/ 	.byte	0x3f
	.zero		1


	//   ....[18]....
        /*01e4*/ 	.word	0x00001d50
        /*01e8*/ 	.word	0x000000a0
        /*01ec*/ 	.word	0x00000000
        /*01f0*/ 	.short	0x0101
        /*01f2*/ 	.byte	0x2d
	.zero		1


	//   ....[19]....
        /*01f4*/ 	.word	0x00001e50
        /*01f8*/ 	.word	0x00000003
        /*01fc*/ 	.word	0x00000000
        /*0200*/ 	.short	0x0101
        /*0202*/ 	.byte	0x3f
	.zero		1


	//   ....[20]....
        /*0204*/ 	.word	0x00001f10
        /*0208*/ 	.word	0x0000009f
        /*020c*/ 	.word	0x00000010
        /*0210*/ 	.short	0x010a
        /*0212*/ 	.byte	0x2a
	.zero		1


	//   ....[21]....
        /*0214*/ 	.word	0x00009ca0
        /*0218*/ 	.word	0x000000a2
        /*021c*/ 	.word	0x00000000
        /*0220*/ 	.short	0x0101
        /*0222*/ 	.byte	0x2d
	.zero		1


	//   ....[22]....
        /*0224*/ 	.word	0x0000a640
        /*0228*/ 	.word	0x0000000c
        /*022c*/ 	.word	0x00000018
        /*0230*/ 	.short	0x010a
        /*0232*/ 	.byte	0x3f
	.zero		1


	//   ....[23]....
        /*0234*/ 	.word	0x0000aa10
        /*0238*/ 	.word	0x00000004
        /*023c*/ 	.word	0x00000068
        /*0240*/ 	.short	0x0101
        /*0242*/ 	.byte	0x3f
	.zero		1


	//   ....[24]....
        /*0244*/ 	.word	0x0000b190
        /*0248*/ 	.word	0x00000007
        /*024c*/ 	.word	0x00000000
        /*0250*/ 	.short	0x010a
        /*0252*/ 	.byte	0x3f
	.zero		1


	//   ....[25]....
        /*0254*/ 	.word	0x0000b210
        /*0258*/ 	.word	0x00000009
        /*025c*/ 	.word	0x00000000
        /*0260*/ 	.short	0x010a
        /*0262*/ 	.byte	0x3f
	.zero		1


	//   ....[26]....
        /*0264*/ 	.word	0x0000b2a0
        /*0268*/ 	.word	0x00000003
        /*026c*/ 	.word	0x00000000
        /*0270*/ 	.short	0x010a
        /*0272*/ 	.byte	0x3f
	.zero		1


	//   ....[27]....
        /*0274*/ 	.word	0x0000b300
        /*0278*/ 	.word	0x000000a1
        /*027c*/ 	.word	0x00000000
        /*0280*/ 	.short	0x010a
        /*0282*/ 	.byte	0x3f
	.zero		1


	//   ....[28]....
        /*0284*/ 	.word	0x0000b350
        /*0288*/ 	.word	0x00000003
        /*028c*/ 	.word	0x00000000
        /*0290*/ 	.short	0x010a
        /*0292*/ 	.byte	0x3f
	.zero		1


	//   ....[29]....
        /*0294*/ 	.word	0x0000b3b0
        /*0298*/ 	.word	0x00000005
        /*029c*/ 	.word	0x00000000
        /*02a0*/ 	.short	0x010a
        /*02a2*/ 	.byte	0x3f
	.zero		1


	//   ....[30]....
        /*02a4*/ 	.word	0x0000b400
        /*02a8*/ 	.word	0x000000a1
        /*02ac*/ 	.word	0x00000010
        /*02b0*/ 	.short	0x010a
        /*02b2*/ 	.byte	0x3f
	.zero		1


	//   ....[31]....
        /*02b4*/ 	.word	0x0000b4d0
        /*02b8*/ 	.word	0x0000000c
        /*02bc*/ 	.word	0x00000018
        /*02c0*/ 	.short	0x010a
        /*02c2*/ 	.byte	0x3f
	.zero		1


	//   ....[32]....
        /*02c4*/ 	.word	0x0000b5a0
        /*02c8*/ 	.word	0x00000007
        /*02cc*/ 	.word	0x00000000
        /*02d0*/ 	.short	0x010a
        /*02d2*/ 	.byte	0x3f
	.zero		1


	//   ....[33]....
        /*02d4*/ 	.word	0x0000b5f0
        /*02d8*/ 	.word	0x00000009
        /*02dc*/ 	.word	0x00000000
        /*02e0*/ 	.short	0x010a
        /*02e2*/ 	.byte	0x3f
	.zero		1


	//----- nvinfo : EIATTR_NUM_MBARRIERS
	.align		4
.L_37:
        /*02e4*/ 	.byte	0x03, 0x38
        /*02e6*/ 	.short	0x000c


	//----- nvinfo : EIATTR_EXIT_INSTR_OFFSETS
	.align		4
        /*02e8*/ 	.byte	0x04, 0x1c
        /*02ea*/ 	.short	(.L_39 - .L_38)


	//   ....[0]....
.L_38:
        /*02ec*/ 	.word	0x00001360


	//   ....[1]....
        /*02f0*/ 	.word	0x000013c0


	//   ....[2]....
        /*02f4*/ 	.word	0x0000a330


	//   ....[3]....
        /*02f8*/ 	.word	0x0000a360


	//   ....[4]....
        /*02fc*/ 	.word	0x0000b2f0


	//----- nvinfo : EIATTR_MAX_THREADS
	.align		4
.L_39:
        /*0300*/ 	.byte	0x04, 0x05
        /*0302*/ 	.short	(.L_41 - .L_40)
.L_40:
        /*0304*/ 	.word	0x00000180
        /*0308*/ 	.word	0x00000001
        /*030c*/ 	.word	0x00000001


	//----- nvinfo : EIATTR_CRS_STACK_SIZE
	.align		4
.L_41:
        /*0310*/ 	.byte	0x04, 0x1e
        /*0312*/ 	.short	(.L_43 - .L_42)
.L_42:
        /*0314*/ 	.word	0x00000000


	//----- nvinfo : EIATTR_CBANK_PARAM_SIZE
	.align		4
.L_43:
        /*0318*/ 	.byte	0x03, 0x19
        /*031a*/ 	.short	0x0470


	//----- nvinfo : EIATTR_PARAM_CBANK
	.align		4
        /*031c*/ 	.byte	0x04, 0x0a
        /*031e*/ 	.short	(.L_45 - .L_44)
	.align		4
.L_44:
        /*0320*/ 	.word	index@(.nv.constant0._ZN7cutlass13device_kernelINS_4gemm6kernel13GemmUniversalIN4cute5tupleIJiiiiEEENS1_10collective13CollectiveMmaINS1_34MainloopSm90TmaGmmaWarpSpecializedILi3ENS5_IJNS4_1CILi1EEENSA_ILi2EEESB_EEENS1_32KernelTmaWarpSpecializedPingpongEEENS5_IJNSA_ILi64EEENSA_ILi256EEENSA_ILi32EEEEEENS_6half_tENS5_IJlSB_lEEESK_SL_NS4_8TiledMMAINS4_8MMA_AtomIJNS4_4SM904GMMA26MMA_64x256x16_F32F16F16_SSILNSP_5MajorE0ELSR_0ELNSP_7ScaleInE1ELSS_1EEEEEENS4_6LayoutINS5_IJSB_SB_SB_EEENS5_IJNSA_ILi0EEESX_SX_EEEEENS5_IJNS4_10UnderscoreES10_S10_EEEEENS4_23SM90_TMA_LOAD_MULTICASTENS4_14ComposedLayoutINS4_7SwizzleILi2ELi4ELi3EEENS4_18smem_ptr_flag_bitsILi16EEENSV_INS5_IJNSA_ILi8EEESI_EEENS5_IJSI_SB_EEEEEEEvNS4_8identityENS4_13SM90_TMA_LOADES1D_vS1E_EENS_8epilogue10collective6detail29Sm90TmaWarpSpecializedAdapterINS1I_15DefaultEpilogueISK_SL_SL_NS1H_6thread17LinearCombinationISK_Li1EffLNS1M_9ScaleType4KindE0ELNS_15FloatRoundStyleE2ESK_EENS1_15EpilogueDefaultEEEEEvvEEEEvNT_6ParamsE)
        /*0324*/ 	.short	0x0210
        /*0326*/ 	.short	0x0470


	//----- nvinfo : EIATTR_SW_WAR
	.align		4
.L_45:
        /*0328*/ 	.byte	0x04, 0x36
        /*032a*/ 	.short	(.L_47 - .L_46)
.L_46:
        /*032c*/ 	.word	0x00000008
.L_47:


//--------------------- .nv.callgraph             --------------------------
	.section	.nv.callgraph,"",@"SHT_CUDA_CALLGRAPH"
	.align	4
	.sectionentsize	8
	.align		4
        /*0000*/ 	.word	0x00000000
	.align		4
        /*0004*/ 	.word	0xffffffff
	.align		4
        /*0008*/ 	.word	index@(_ZN7cutlass13device_kernelINS_4gemm6kernel13GemmUniversalIN4cute5tupleIJiiiiEEENS1_10collective13CollectiveMmaINS1_34MainloopSm90TmaGmmaWarpSpecializedILi3ENS5_IJNS4_1CILi1EEENSA_ILi2EEESB_EEENS1_32KernelTmaWarpSpecializedPingpongEEENS5_IJNSA_ILi64EEENSA_ILi256EEENSA_ILi32EEEEEENS_6half_tENS5_IJlSB_lEEESK_SL_NS4_8TiledMMAINS4_8MMA_AtomIJNS4_4SM904GMMA26MMA_64x256x16_F32F16F16_SSILNSP_5MajorE0ELSR_0ELNSP_7ScaleInE1ELSS_1EEEEEENS4_6LayoutINS5_IJSB_SB_SB_EEENS5_IJNSA_ILi0EEESX_SX_EEEEENS5_IJNS4_10UnderscoreES10_S10_EEEEENS4_23SM90_TMA_LOAD_MULTICASTENS4_14ComposedLayoutINS4_7SwizzleILi2ELi4ELi3EEENS4_18smem_ptr_flag_bitsILi16EEENSV_INS5_IJNSA_ILi8EEESI_EEENS5_IJSI_SB_EEEEEEEvNS4_8identityENS4_13SM90_TMA_LOADES1D_vS1E_EENS_8epilogue10collective6detail29Sm90TmaWarpSpecializedAdapterINS1I_15DefaultEpilogueISK_SL_SL_NS1H_6thread17LinearCombinationISK_Li1EffLNS1M_9ScaleType4KindE0ELNS_15FloatRoundStyleE2ESK_EENS1_15EpilogueDefaultEEEEEvvEEEEvNT_6ParamsE)
	.align		4
        /*000c*/ 	.word	index@(__assertfail)
	.align		4
        /*0010*/ 	.word	0x00000000
	.align		4
        /*0014*/ 	.word	0xfffffffe
	.align		4
        /*0018*/ 	.word	0x00000000
	.align		4
        /*001c*/ 	.word	0xfffffffd
	.align		4
        /*0020*/ 	.word	0x00000000
	.align		4
        /*0024*/ 	.word	0xfffffffc


//--------------------- .nv.constant4             --------------------------
	.section	.nv.constant4,"a",@progbits
	.align	8
	.align		8
.nv.constant4:
        /*0000*/ 	.dword	__assertfail
	.align		8
        /*0008*/ 	.dword	__unnamed_1
	.align		8
        /*0010*/ 	.dword	_ZN39_INTERNAL_091cd35b_4_k_cu_c50ed988_28924cuda3std3__45__cpo5beginE
	.align		8
        /*0018*/ 	.dword	_ZN39_INTERNAL_091cd35b_4_k_cu_c50ed988_28924cuda3std3__45__cpo3endE
	.align		8
        /*0020*/ 	.dword	_ZN39_INTERNAL_091cd35b_4_k_cu_c50ed988_28924cuda3std3__45__cpo6cbeginE
	.align		8
        /*0028*/ 	.dword	_ZN39_INTERNAL_091cd35b_4_k_cu_c50ed988_28924cuda3std3__45__cpo4cendE
	.align		8
        /*0030*/ 	.dword	_ZN39_INTERNAL_091cd35b_4_k_cu_c50ed988_28924cuda3std3__441_GLOBAL__N__091cd35b_4_k_cu_c50ed988_28926ignoreE
	.align		8
        /*0038*/ 	.dword	_ZN39_INTERNAL_091cd35b_4_k_cu_c50ed988_28924cuda3std3__419piecewise_constructE
	.align		8
        /*0040*/ 	.dword	_ZN39_INTERNAL_091cd35b_4_k_cu_c50ed988_28924cuda3std3__48in_placeE
	.align		8
        /*0048*/ 	.dword	_ZN39_INTERNAL_091cd35b_4_k_cu_c50ed988_28924cuda3std6ranges3__45__cpo4swapE
	.align		8
        /*0050*/ 	.dword	_ZN39_INTERNAL_091cd35b_4_k_cu_c50ed988_28924cuda3std6ranges3__45__cpo9iter_moveE
	.align		8
        /*0058*/ 	.dword	_ZN39_INTERNAL_091cd35b_4_k_cu_c50ed988_28924cute7productE
	.align		8
        /*0060*/ 	.dword	_ZN39_INTERNAL_091cd35b_4_k_cu_c50ed988_28924cute1_E
	.align		8
        /*0068*/ 	.dword	$str$22
	.align		8
        /*0070*/ 	.dword	$str$23


//--------------------- .text._ZN7cutlass13device_kernelINS_4gemm6kernel13GemmUniversalIN4cute5tupleIJiiiiEEENS1_10collective13CollectiveMmaINS1_34MainloopSm90TmaGmmaWarpSpecializedILi3ENS5_IJNS4_1CILi1EEENSA_ILi2EEESB_EEENS1_32KernelTmaWarpSpecializedPingpongEEENS5_IJNSA_ILi64EEENSA_ILi256EEENSA_ILi32EEEEEENS_6half_tENS5_IJlSB_lEEESK_SL_NS4_8TiledMMAINS4_8MMA_AtomIJNS4_4SM904GMMA26MMA_64x256x16_F32F16F16_SSILNSP_5MajorE0ELSR_0ELNSP_7ScaleInE1ELSS_1EEEEEENS4_6LayoutINS5_IJSB_SB_SB_EEENS5_IJNSA_ILi0EEESX_SX_EEEEENS5_IJNS4_10UnderscoreES10_S10_EEEEENS4_23SM90_TMA_LOAD_MULTICASTENS4_14ComposedLayoutINS4_7SwizzleILi2ELi4ELi3EEENS4_18smem_ptr_flag_bitsILi16EEENSV_INS5_IJNSA_ILi8EEESI_EEENS5_IJSI_SB_EEEEEEEvNS4_8identityENS4_13SM90_TMA_LOADES1D_vS1E_EENS_8epilogue10collective6detail29Sm90TmaWarpSpecializedAdapterINS1I_15DefaultEpilogueISK_SL_SL_NS1H_6thread17LinearCombinationISK_Li1EffLNS1M_9ScaleType4KindE0ELNS_15FloatRoundStyleE2ESK_EENS1_15EpilogueDefaultEEEEEvvEEEEvNT_6ParamsE --------------------------
	.section	.text._ZN7cutlass13device_kernelINS_4gemm6kernel13GemmUniversalIN4cute5tupleIJiiiiEEENS1_10collective13CollectiveMmaINS1_34MainloopSm90TmaGmmaWarpSpecializedILi3ENS5_IJNS4_1CILi1EEENSA_ILi2EEESB_EEENS1_32KernelTmaWarpSpecializedPingpongEEENS5_IJNSA_ILi64EEENSA_ILi256EEENSA_ILi32EEEEEENS_6half_tENS5_IJlSB_lEEESK_SL_NS4_8TiledMMAINS4_8MMA_AtomIJNS4_4SM904GMMA26MMA_64x256x16_F32F16F16_SSILNSP_5MajorE0ELSR_0ELNSP_7ScaleInE1ELSS_1EEEEEENS4_6LayoutINS5_IJSB_SB_SB_EEENS5_IJNSA_ILi0EEESX_SX_EEEEENS5_IJNS4_10UnderscoreES10_S10_EEEEENS4_23SM90_TMA_LOAD_MULTICASTENS4_14ComposedLayoutINS4_7SwizzleILi2ELi4ELi3EEENS4_18smem_ptr_flag_bitsILi16EEENSV_INS5_IJNSA_ILi8EEESI_EEENS5_IJSI_SB_EEEEEEEvNS4_8identityENS4_13SM90_TMA_LOADES1D_vS1E_EENS_8epilogue10collective6detail29Sm90TmaWarpSpecializedAdapterINS1I_15DefaultEpilogueISK_SL_SL_NS1H_6thread17LinearCombinationISK_Li1EffLNS1M_9ScaleType4KindE0ELNS_15FloatRoundStyleE2ESK_EENS1_15EpilogueDefaultEEEEEvvEEEEvNT_6ParamsE,"ax",@progbits
	.align	128
.text._ZN7cutlass13device_kernelINS_4gemm6kernel13GemmUniversalIN4cute5tupleIJiiiiEEENS1_10collective13CollectiveMmaINS1_34MainloopSm90TmaGmmaWarpSpecializedILi3ENS5_IJNS4_1CILi1EEENSA_ILi2EEESB_EEENS1_32KernelTmaWarpSpecializedPingpongEEENS5_IJNSA_ILi64EEENSA_ILi256EEENSA_ILi32EEEEEENS_6half_tENS5_IJlSB_lEEESK_SL_NS4_8TiledMMAINS4_8MMA_AtomIJNS4_4SM904GMMA26MMA_64x256x16_F32F16F16_SSILNSP_5MajorE0ELSR_0ELNSP_7ScaleInE1ELSS_1EEEEEENS4_6LayoutINS5_IJSB_SB_SB_EEENS5_IJNSA_ILi0EEESX_SX_EEEEENS5_IJNS4_10UnderscoreES10_S10_EEEEENS4_23SM90_TMA_LOAD_MULTICASTENS4_14ComposedLayoutINS4_7SwizzleILi2ELi4ELi3EEENS4_18smem_ptr_flag_bitsILi16EEENSV_INS5_IJNSA_ILi8EEESI_EEENS5_IJSI_SB_EEEEEEEvNS4_8identityENS4_13SM90_TMA_LOADES1D_vS1E_EENS_8epilogue10collective6detail29Sm90TmaWarpSpecializedAdapterINS1I_15DefaultEpilogueISK_SL_SL_NS1H_6thread17LinearCombinationISK_Li1EffLNS1M_9ScaleType4KindE0ELNS_15FloatRoundStyleE2ESK_EENS1_15EpilogueDefaultEEEEEvvEEEEvNT_6ParamsE:
        .type           _ZN7cutlass13device_kernelINS_4gemm6kernel13GemmUniversalIN4cute5tupleIJiiiiEEENS1_10collective13CollectiveMmaINS1_34MainloopSm90TmaGmmaWarpSpecializedILi3ENS5_IJNS4_1CILi1EEENSA_ILi2EEESB_EEENS1_32KernelTmaWarpSpecializedPingpongEEENS5_IJNSA_ILi64EEENSA_ILi256EEENSA_ILi32EEEEEENS_6half_tENS5_IJlSB_lEEESK_SL_NS4_8TiledMMAINS4_8MMA_AtomIJNS4_4SM904GMMA26MMA_64x256x16_F32F16F16_SSILNSP_5MajorE0ELSR_0ELNSP_7ScaleInE1ELSS_1EEEEEENS4_6LayoutINS5_IJSB_SB_SB_EEENS5_IJNSA_ILi0EEESX_SX_EEEEENS5_IJNS4_10UnderscoreES10_S10_EEEEENS4_23SM90_TMA_LOAD_MULTICASTENS4_14ComposedLayoutINS4_7SwizzleILi2ELi4ELi3EEENS4_18smem_ptr_flag_bitsILi16EEENSV_INS5_IJNSA_ILi8EEESI_EEENS5_IJSI_SB_EEEEEEEvNS4_8identityENS4_13SM90_TMA_LOADES1D_vS1E_EENS_8epilogue10collective6detail29Sm90TmaWarpSpecializedAdapterINS1I_15DefaultEpilogueISK_SL_SL_NS1H_6thread17LinearCombinationISK_Li1EffLNS1M_9ScaleType4KindE0ELNS_15FloatRoundStyleE2ESK_EENS1_15EpilogueDefaultEEEEEvvEEEEvNT_6ParamsE,@function
        .size           _ZN7cutlass13device_kernelINS_4gemm6kernel13GemmUniversalIN4cute5tupleIJiiiiEEENS1_10collective13CollectiveMmaINS1_34MainloopSm90TmaGmmaWarpSpecializedILi3ENS5_IJNS4_1CILi1EEENSA_ILi2EEESB_EEENS1_32KernelTmaWarpSpecializedPingpongEEENS5_IJNSA_ILi64EEENSA_ILi256EEENSA_ILi32EEEEEENS_6half_tENS5_IJlSB_lEEESK_SL_NS4_8TiledMMAINS4_8MMA_AtomIJNS4_4SM904GMMA26MMA_64x256x16_F32F16F16_SSILNSP_5MajorE0ELSR_0ELNSP_7ScaleInE1ELSS_1EEEEEENS4_6LayoutINS5_IJSB_SB_SB_EEENS5_IJNSA_ILi0EEESX_SX_EEEEENS5_IJNS4_10UnderscoreES10_S10_EEEEENS4_23SM90_TMA_LOAD_MULTICASTENS4_14ComposedLayoutINS4_7SwizzleILi2ELi4ELi3EEENS4_18smem_ptr_flag_bitsILi16EEENSV_INS5_IJNSA_ILi8EEESI_EEENS5_IJSI_SB_EEEEEEEvNS4_8identityENS4_13SM90_TMA_LOADES1D_vS1E_EENS_8epilogue10collective6detail29Sm90TmaWarpSpecializedAdapterINS1I_15DefaultEpilogueISK_SL_SL_NS1H_6thread17LinearCombinationISK_Li1EffLNS1M_9ScaleType4KindE0ELNS_15FloatRoundStyleE2ESK_EENS1_15EpilogueDefaultEEEEEvvEEEEvNT_6ParamsE,(.L_x_327 - _ZN7cutlass13device_kernelINS_4gemm6kernel13GemmUniversalIN4cute5tupleIJiiiiEEENS1_10collective13CollectiveMmaINS1_34MainloopSm90TmaGmmaWarpSpecializedILi3ENS5_IJNS4_1CILi1EEENSA_ILi2EEESB_EEENS1_32KernelTmaWarpSpecializedPingpongEEENS5_IJNSA_ILi64EEENSA_ILi256EEENSA_ILi32EEEEEENS_6half_tENS5_IJlSB_lEEESK_SL_NS4_8TiledMMAINS4_8MMA_AtomIJNS4_4SM904GMMA26MMA_64x256x16_F32F16F16_SSILNSP_5MajorE0ELSR_0ELNSP_7ScaleInE1ELSS_1EEEEEENS4_6LayoutINS5_IJSB_SB_SB_EEENS5_IJNSA_ILi0EEESX_SX_EEEEENS5_IJNS4_10UnderscoreES10_S10_EEEEENS4_23SM90_TMA_LOAD_MULTICASTENS4_14ComposedLayoutINS4_7SwizzleILi2ELi4ELi3EEENS4_18smem_ptr_flag_bitsILi16EEENSV_INS5_IJNSA_ILi8EEESI_EEENS5_IJSI_SB_EEEEEEEvNS4_8identityENS4_13SM90_TMA_LOADES1D_vS1E_EENS_8epilogue10collective6detail29Sm90TmaWarpSpecializedAdapterINS1I_15DefaultEpilogueISK_SL_SL_NS1H_6thread17LinearCombinationISK_Li1EffLNS1M_9ScaleType4KindE0ELNS_15FloatRoundStyleE2ESK_EENS1_15EpilogueDefaultEEEEEvvEEEEvNT_6ParamsE)
        .other          _ZN7cutlass13device_kernelINS_4gemm6kernel13GemmUniversalIN4cute5tupleIJiiiiEEENS1_10collective13CollectiveMmaINS1_34MainloopSm90TmaGmmaWarpSpecializedILi3ENS5_IJNS4_1CILi1EEENSA_ILi2EEESB_EEENS1_32KernelTmaWarpSpecializedPingpongEEENS5_IJNSA_ILi64EEENSA_ILi256EEENSA_ILi32EEEEEENS_6half_tENS5_IJlSB_lEEESK_SL_NS4_8TiledMMAINS4_8MMA_AtomIJNS4_4SM904GMMA26MMA_64x256x16_F32F16F16_SSILNSP_5MajorE0ELSR_0ELNSP_7ScaleInE1ELSS_1EEEEEENS4_6LayoutINS5_IJSB_SB_SB_EEENS5_IJNSA_ILi0EEESX_SX_EEEEENS5_IJNS4_10UnderscoreES10_S10_EEEEENS4_23SM90_TMA_LOAD_MULTICASTENS4_14ComposedLayoutINS4_7SwizzleILi2ELi4ELi3EEENS4_18smem_ptr_flag_bitsILi16EEENSV_INS5_IJNSA_ILi8EEESI_EEENS5_IJSI_SB_EEEEEEEvNS4_8identityENS4_13SM90_TMA_LOADES1D_vS1E_EENS_8epilogue10collective6detail29Sm90TmaWarpSpecializedAdapterINS1I_15DefaultEpilogueISK_SL_SL_NS1H_6thread17LinearCombinationISK_Li1EffLNS1M_9ScaleType4KindE0ELNS_15FloatRoundStyleE2ESK_EENS1_15EpilogueDefaultEEEEEvvEEEEvNT_6ParamsE,@"STO_CUDA_ENTRY STV_DEFAULT"
_ZN7cutlass13device_kernelINS_4gemm6kernel13GemmUniversalIN4cute5tupleIJiiiiEEENS1_10collective13CollectiveMmaINS1_34MainloopSm90TmaGmmaWarpSpecializedILi3ENS5_IJNS4_1CILi1EEENSA_ILi2EEESB_EEENS1_32KernelTmaWarpSpecializedPingpongEEENS5_IJNSA_ILi64EEENSA_ILi256EEENSA_ILi32EEEEEENS_6half_tENS5_IJlSB_lEEESK_SL_NS4_8TiledMMAINS4_8MMA_AtomIJNS4_4SM904GMMA26MMA_64x256x16_F32F16F16_SSILNSP_5MajorE0ELSR_0ELNSP_7ScaleInE1ELSS_1EEEEEENS4_6LayoutINS5_IJSB_SB_SB_EEENS5_IJNSA_ILi0EEESX_SX_EEEEENS5_IJNS4_10UnderscoreES10_S10_EEEEENS4_23SM90_TMA_LOAD_MULTICASTENS4_14ComposedLayoutINS4_7SwizzleILi2ELi4ELi3EEENS4_18smem_ptr_flag_bitsILi16EEENSV_INS5_IJNSA_ILi8EEESI_EEENS5_IJSI_SB_EEEEEEEvNS4_8identityENS4_13SM90_TMA_LOADES1D_vS1E_EENS_8epilogue10collective6detail29Sm90TmaWarpSpecializedAdapterINS1I_15DefaultEpilogueISK_SL_SL_NS1H_6thread17LinearCombinationISK_Li1EffLNS1M_9ScaleType4KindE0ELNS_15FloatRoundStyleE2ESK_EENS1_15EpilogueDefaultEEEEEvvEEEEvNT_6ParamsE:
[----:B------:R-:W0:Y:S02]  /*0000*/  LDC R1, c[0x0][0x28] ;  /* 0x00000a00ff017b82 */ /* 0x000e240000000800 */
[----:B0-----:R-:W-:Y:S01]  /*0010*/  VIADD R1, R1, 0xfffffff8 ;  /* 0xfffffff801017836 */ /* 0x001fe20000000000 */
[----:B------:R-:W0:Y:S01]  /*0020*/  S2R R4, SR_TID.X ;  /* 0x0000000000047919 */ /* 0x000e220000002100 */
[----:B------:R-:W-:Y:S01]  /*0030*/  ELECT P0, URZ, PT ;  /* 0x00000000003f782f */ /* 0x000fe20003800000 */
[----:B------:R-:W-:Y:S01]  /*0040*/  BSSY B0, `(.L_x_0) ;  /* 0x000000f000007945 */ /* 0x000fe20003800000 */
[--C-:B0-----:R-:W-:Y:S02]  /*0050*/  SHF.R.U32.HI R0, RZ, 0x5, R4.reuse ;  /* 0x00000005ff007819 */ /* 0x101fe40000011604 */
[----:B------:R-:W-:-:S03]  /*0060*/  SHF.R.U32.HI R7, RZ, 0x7, R4 ;  /* 0x00000007ff077819 */ /* 0x000fc60000011604 */
[----:B------:R-:W0:Y:S04]  /*0070*/  SHFL.IDX PT, R2, R0, RZ, 0x1f ;  /* 0x00001fff00027589 */ /* 0x000e2800000e0000 */
[----:B------:R1:W2:Y:S01]  /*0080*/  SHFL.IDX PT, R10, R7, RZ, 0x1f ;  /* 0x00001fff070a7589 */ /* 0x0002a200000e0000 */
[----:B0-----:R-:W-:-:S13]  /*0090*/  ISETP.NE.OR P0, PT, R2, RZ, !P0 ;  /* 0x000000ff0200720c */ /* 0x001fda0004705670 */
[----:B-12---:R-:W-:Y:S05]  /*00a0*/  @P0 BRA `(.L_x_1) ;  /* 0x0000000000200947 */ /* 0x006fea0003800000 */
[----:B------:R-:W-:Y:S02]  /*00b0*/  ULDC.64 UR4, c[0x0][0x198] ;  /* 0x0000660000047ab9 */ /* 0x000fe40000000a00 */
[----:B------:R-:W-:Y:S02]  /*00c0*/  UIADD3 UR6, UP0, UR4, 0xf0, URZ ;  /* 0x000000f004067890 */ /* 0x000fe4000ff1e03f */
[----:B------:R-:W-:Y:S02]  /*00d0*/  UIADD3 UR4, UP1, UR4, 0x1f0, URZ ;  /* 0x000001f004047890 */ /* 0x000fe4000ff3e03f */
[----:B------:R-:W-:Y:S02]  /*00e0*/  UIADD3.X UR7, URZ, UR5, URZ, UP0, !UPT ;  /* 0x000000053f077290 */ /* 0x000fe400087fe43f */
[----:B------:R-:W-:-:S07]  /*00f0*/  UIADD3.X UR5, URZ, UR5, URZ, UP1, !UPT ;  /* 0x000000053f057290 */ /* 0x000fce0008ffe43f */
[----:B------:R0:W-:Y:S02]  /*0100*/  UTMACCTL.PF [UR6] ;  /* 0x00000000060079b9 */ /* 0x0001e40008040000 */
[----:B------:R0:W-:Y:S02]  /*0110*/  UTMACCTL.PF [UR4] ;  /* 0x00000000040079b9 */ /* 0x0001e40008040000 */
[----:B0-----:R-:W-:Y:S01]  /*0120*/  NOP ;  /* 0x0000000000007918 */ /* 0x001fe20000000000 */
.L_x_1:
[----:B------:R-:W-:Y:S05]  /*0130*/  BSYNC B0 ;  /* 0x0000000000007941 */ /* 0x000fea0003800000 */
.L_x_0:
[----:B------:R-:W0:Y:S02]  /*0140*/  SHFL.IDX PT, R8, R0, RZ, 0x1f ;  /* 0x00001fff00087589 */ /* 0x000e2400000e0000 */
[----:B0-----:R-:W-:-:S13]  /*0150*/  ISETP.NE.AND P0, PT, R8, RZ, PT ;  /* 0x000000ff0800720c */ /* 0x001fda0003f05270 */
[----:B------:R-:W-:Y:S05]  /*0160*/  @P0 BRA `(.L_x_2) ;  /* 0x0000000000500947 */ /* 0x000fea0003800000 */
[----:B------:R-:W0:Y:S01]  /*0170*/  S2UR UR8, SR_CgaCtaId ;  /* 0x00000000000879c3 */ /* 0x000e220000008800 */
[----:B------:R-:W-:Y:S01]  /*0180*/  UMOV UR4, 0x400 ;  /* 0x0000040000047882 */ /* 0x000fe20000000000 */
[----:B------:R-:W-:Y:S01]  /*0190*/  UMOV UR5, 0x1 ;  /* 0x0000000100057882 */ /* 0x000fe20000000000 */
[----:B------:R-:W-:Y:S01]  /*01a0*/  UMOV UR6, 0x2 ;  /* 0x0000000200067882 */ /* 0x000fe20000000000 */
[----:B------:R-:W-:Y:S01]  /*01b0*/  ELECT P0, URZ, PT ;  /* 0x00000000003f782f */ /* 0x000fe20003800000 */
[----:B------:R-:W-:-:S04]  /*01c0*/  UIADD3 UR6, -UR6, 0x100000, URZ ;  /* 0x0010000006067890 */ /* 0x000fc8000fffe13f */
[----:B------:R-:W-:Y:S02]  /*01d0*/  USHF.L.U32 UR7, UR6, 0xb, URZ ;  /* 0x0000000b06077899 */ /* 0x000fe4000800063f */
[----:B------:R-:W-:Y:S02]  /*01e0*/  USHF.L.U32 UR6, UR6, 0x1, URZ ;  /* 0x0000000106067899 */ /* 0x000fe4000800063f */
[----:B0-----:R-:W-:Y:S02]  /*01f0*/  ULEA UR8, UR8, UR4, 0x18 ;  /* 0x0000000408087291 */ /* 0x001fe4000f8ec03f */
[----:B------:R-:W-:-:S04]  /*0200*/  UIADD3 UR4, -UR5, 0x100000, URZ ;  /* 0x0010000005047890 */ /* 0x000fc8000fffe13f */
[----:B------:R-:W-:Y:S02]  /*0210*/  USHF.L.U32 UR5, UR4, 0xb, URZ ;  /* 0x0000000b04057899 */ /* 0x000fe4000800063f */
[----:B------:R-:W-:Y:S01]  /*0220*/  USHF.L.U32 UR4, UR4, 0x1, URZ ;  /* 0x0000000104047899 */ /* 0x000fe2000800063f */
[----:B------:R-:W0:Y:S11]  /*0230*/  FENCE.VIEW.ASYNC.S ;  /* 0x00000000000073c6 */ /* 0x000e360000000000 */
[----:B0-----:R0:W1:Y:S01]  /*0240*/  SYNCS.EXCH.64 URZ, [UR8], UR4 ;  /* 0x00000004083f75b2 */ /* 0x0010620008000100 */
[----:B------:R0:W2:Y:S01]  /*0250*/  SYNCS.EXCH.64 URZ, [UR8+0x18], UR6 ;  /* 0x00001806083f75b2 */ /* 0x0000a20008000100 */
[----:B------:R0:W3:Y:S01]  /*0260*/  SYNCS.EXCH.64 URZ, [UR8+0x8], UR4 ;  /* 0x00000804083f75b2 */ /* 0x0000e20008000100 */
[----:B------:R0:W4:Y:S01]  /*0270*/  SYNCS.EXCH.64 URZ, [UR8+0x20], UR6 ;  /* 0x00002006083f75b2 */ /* 0x0001220008000100 */
[----:B------:R0:W0:Y:S01]  /*0280*/  SYNCS.EXCH.64 URZ, [UR8+0x10], UR4 ;  /* 0x00001004083f75b2 */ /* 0x0000220008000100 */
[----:B------:R0:W0:Y:S01]  /*0290*/  SYNCS.EXCH.64 URZ, [UR8+0x28], UR6 ;  /* 0x00002806083f75b2 */ /* 0x0000220008000100 */
[----:B------:R-:W-:Y:S01]  /*02a0*/  NOP ;  /* 0x0000000000007918 */ /* 0x000fe20000000000 */
.L_x_2:
[----:B------:R-:W5:Y:S01]  /*02b0*/  SHFL.IDX PT, R9, R0, RZ, 0x1f ;  /* 0x00001fff00097589 */ /* 0x000f6200000e0000 */
[----:B------:R-:W1:Y:S01]  /*02c0*/  S2UR UR12, SR_CTAID.X ;  /* 0x00000000000c79c3 */ /* 0x000e620000002500 */
[----:B------:R-:W-:Y:S02]  /*02d0*/  SHF.R.S32.HI R3, RZ, 0x1f, R4 ;  /* 0x0000001fff037819 */ /* 0x000fe40000011404 */
[----:B------:R-:W-:Y:S01]  /*02e0*/  ELECT P0, URZ, PT ;  /* 0x00000000003f782f */ /* 0x000fe20003800000 */
[----:B------:R-:W2:Y:S01]  /*02f0*/  SHFL.IDX PT, R5, R0, RZ, 0x1f ;  /* 0x00001fff00057589 */ /* 0x000ea200000e0000 */
[----:B------:R-:W-:Y:S02]  /*0300*/  ELECT P1, URZ, PT ;  /* 0x00000000003f782f */ /* 0x000fe40003820000 */
[----:B------:R-:W-:Y:S01]  /*0310*/  LEA.HI R3, R3, R4, RZ, 0x7 ;  /* 0x0000000403037211 */ /* 0x000fe200078f38ff */
[----:B0-----:R-:W-:Y:S01]  /*0320*/  ULDC UR4, c[0x0][0x150] ;  /* 0x0000540000047ab9 */ /* 0x001fe20000000800 */
[----:B------:R-:W0:Y:S01]  /*0330*/  S2R R6, SR_CTAID.Y ;  /* 0x0000000000067919 */ /* 0x000e220000002600 */
[----:B------:R-:W-:Y:S01]  /*0340*/  SHF.R.S32.HI R11, RZ, 0x1f, R8 ;  /* 0x0000001fff0b7819 */ /* 0x000fe20000011408 */
[----:B------:R-:W3:Y:S01]  /*0350*/  LDC R21, c[0x0][0x148] ;  /* 0x00005200ff157b82 */ /* 0x000ee20000000800 */
[----:B------:R-:W-:Y:S01]  /*0360*/  LOP3.LUT R3, R3, 0xffffff80, RZ, 0xc0, !PT ;  /* 0xffffff8003037812 */ /* 0x000fe200078ec0ff */
[----:B------:R-:W-:Y:S01]  /*0370*/  UMOV UR11, 0x80 ;  /* 0x00000080000b7882 */ /* 0x000fe20000000000 */
[----:B------:R-:W-:Y:S01]  /*0380*/  LEA.HI R11, R11, R8, RZ, 0x2 ;  /* 0x000000080b0b7211 */ /* 0x000fe200078f10ff */
[----:B------:R-:W-:Y:S01]  /*0390*/  NOP ;  /* 0x0000000000007918 */ /* 0x000fe20000000000 */
[----:B------:R-:W-:Y:S01]  /*03a0*/  NOP ;  /* 0x0000000000007918 */ /* 0x000fe20000000000 */
[----:B------:R-:W-:Y:S01]  /*03b0*/  IMAD.IADD R3, R4, 0x1, -R3 ;  /* 0x0000000104037824 */ /* 0x000fe200078e0a03 */
[----:B------:R-:W-:Y:S01]  /*03c0*/  LOP3.LUT R11, R11, 0x3ffffffc, RZ, 0xc0, !PT ;  /* 0x3ffffffc0b0b7812 */ /* 0x000fe200078ec0ff */
[----:B------:R-:W4:Y:S01]  /*03d0*/  LDC R15, c[0x0][0x140] ;  /* 0x00005000ff0f7b82 */ /* 0x000f220000000800 */
[C---:B------:R-:W-:Y:S01]  /*03e0*/  VIADD R35, R10.reuse, 0xffffffff ;  /* 0xffffffff0a237836 */ /* 0x040fe20000000000 */
[----:B------:R-:W-:-:S02]  /*03f0*/  ISETP.NE.AND P2, PT, R10, RZ, PT ;  /* 0x000000ff0a00720c */ /* 0x000fc40003f45270 */
[----:B------:R-:W-:Y:S01]  /*0400*/  SHF.R.S32.HI R14, RZ, 0x1f, R3 ;  /* 0x0000001fff0e7819 */ /* 0x000fe20000011403 */
[----:B------:R-:W-:Y:S01]  /*0410*/  IMAD.IADD R11, R8, 0x1, -R11 ;  /* 0x00000001080b7824 */ /* 0x000fe200078e0a0b */
[----:B-----5:R-:W-:Y:S02]  /*0420*/  ISETP.NE.OR P0, PT, R9, RZ, !P0 ;  /* 0x000000ff0900720c */ /* 0x020fe40004705670 */
[----:B-1----:R-:W-:Y:S01]  /*0430*/  I2FP.F32.U32 R12, UR12 ;  /* 0x0000000c000c7c45 */ /* 0x002fe20008201000 */
[----:B------:R-:W1:Y:S01]  /*0440*/  LDC R13, c[0x0][0x144] ;  /* 0x00005100ff0d7b82 */ /* 0x000e620000000800 */
[----:B--2---:R-:W-:Y:S02]  /*0450*/  ISETP.NE.OR P1, PT, R5, RZ, !P1 ;  /* 0x000000ff0500720c */ /* 0x004fe40004f25670 */
[----:B------:R-:W-:Y:S01]  /*0460*/  LEA.HI R0, R14, R3, RZ, 0x3 ;  /* 0x000000030e007211 */ /* 0x000fe200078f18ff */
[----:B------:R-:W-:Y:S01]  /*0470*/  FMUL R12, R12, UR4 ;  /* 0x000000040c0c7c20 */ /* 0x000fe20008400000 */
[----:B------:R-:W-:Y:S01]  /*0480*/  ULDC UR4, c[0x0][0x154] ;  /* 0x0000550000047ab9 */ /* 0x000fe20000000800 */
[----:B------:R-:W-:-:S02]  /*0490*/  SHF.R.S32.HI R5, RZ, 0x1f, R2 ;  /* 0x0000001fff057819 */ /* 0x000fc40000011402 */
[--C-:B------:R-:W-:Y:S02]  /*04a0*/  SHF.R.S32.HI R9, RZ, 0x3, R0.reuse ;  /* 0x00000003ff097819 */ /* 0x100fe40000011400 */
[----:B------:R-:W-:Y:S01]  /*04b0*/  VOTEU.ALL UP0, P0 ;  /* 0x00000000003f7886 */ /* 0x000fe20000000000 */
[----:B------:R-:W-:Y:S01]  /*04c0*/  SHF.R.S32.HI R0, RZ, 0x1f, R0 ;  /* 0x0000001fff007819 */ /* 0x000fe20000011400 */
[----:B------:R-:W2:Y:S01]  /*04d0*/  F2I.U32.TRUNC.NTZ R12, R12 ;  /* 0x0000000c000c7305 */ /* 0x000ea2000020f000 */
[----:B0-----:R-:W-:Y:S01]  /*04e0*/  I2FP.F32.U32 R8, R6 ;  /* 0x0000000600087245 */ /* 0x001fe20000201000 */
[----:B------:R-:W-:Y:S01]  /*04f0*/  VOTEU.ALL UP1, P1 ;  /* 0x00000000003f7886 */ /* 0x000fe20000820000 */
[----:B------:R-:W0:Y:S01]  /*0500*/  @!UP0 S2UR UR7, SR_CgaCtaId ;  /* 0x00000000000789c3 */ /* 0x000e220000008800 */
[----:B------:R-:W-:Y:S01]  /*0510*/  LEA.HI R0, R0, R9, RZ, 0x2 ;  /* 0x0000000900007211 */ /* 0x000fe200078f10ff */
[----:B------:R-:W-:Y:S01]  /*0520*/  @!UP0 UMOV UR6, 0x400 ;  /* 0x0000040000068882 */ /* 0x000fe20000000000 */
[----:B------:R-:W-:Y:S01]  /*0530*/  FMUL R8, R8, UR4 ;  /* 0x0000000408087c20 */ /* 0x000fe20008400000 */
[----:B------:R-:W-:Y:S01]  /*0540*/  LEA.HI R5, R5, R2, RZ, 0x2 ;  /* 0x0000000205057211 */ /* 0x000fe200078f10ff */
[----:B------:R-:W-:Y:S01]  /*0550*/  UMOV UR4, 0x20 ;  /* 0x0000002000047882 */ /* 0x000fe20000000000 */
[----:B------:R-:W-:Y:S01]  /*0560*/  LOP3.LUT R0, R0, 0xfffffffc, RZ, 0xc0, !PT ;  /* 0xfffffffc00007812 */ /* 0x000fe200078ec0ff */
[----:B------:R-:W-:-:S04]  /*0570*/  @!UP0 UIADD3 UR4, -UR4, 0x100000, URZ ;  /* 0x0010000004048890 */ /* 0x000fc8000fffe13f */
[----:B------:R-:W-:Y:S02]  /*0580*/  @!UP0 USHF.L.U32 UR5, UR4, 0xb, URZ ;  /* 0x0000000b04058899 */ /* 0x000fe4000800063f */
[----:B------:R-:W-:Y:S01]  /*0590*/  @!UP0 USHF.L.U32 UR4, UR4, 0x1, URZ ;  /* 0x0000000104048899 */ /* 0x000fe2000800063f */
[----:B------:R-:W5:Y:S01]  /*05a0*/  @!UP1 S2UR UR10, SR_CgaCtaId ;  /* 0x00000000000a99c3 */ /* 0x000f620000008800 */
[----:B------:R-:W3:Y:S01]  /*05b0*/  F2I.U32.TRUNC.NTZ R8, R8 ;  /* 0x0000000800087305 */ /* 0x000ee2000020f000 */
[----:B------:R-:W-:Y:S01]  /*05c0*/  LOP3.LUT R5, R5, 0xfffffffc, RZ, 0xc0, !PT ;  /* 0xfffffffc05057812 */ /* 0x000fe200078ec0ff */
[----:B------:R-:W-:Y:S01]  /*05d0*/  IMAD.IADD R0, R9, 0x1, -R0 ;  /* 0x0000000109007824 */ /* 0x000fe200078e0a00 */
[----:B------:R-:W-:Y:S01]  /*05e0*/  @!UP1 UMOV UR9, 0x400 ;  /* 0x0000040000099882 */ /* 0x000fe20000000000 */
[----:B--2---:R-:W-:Y:S01]  /*05f0*/  IMAD.MOV R12, RZ, RZ, -R12 ;  /* 0x000000ffff0c7224 */ /* 0x004fe200078e0a0c */
[----:B------:R-:W-:Y:S01]  /*0600*/  VOTEU.ALL UP2, P1 ;  /* 0x00000000003f7886 */ /* 0x000fe20000840000 */
[----:B------:R-:W-:Y:S01]  /*0610*/  IMAD R0, R11, 0x4, R0 ;  /* 0x000000040b007824 */ /* 0x000fe200078e0200 */
[----:B------:R-:W-:Y:S01]  /*0620*/  VOTEU.ALL UP3, P1 ;  /* 0x00000000003f7886 */ /* 0x000fe20000860000 */
[----:B------:R-:W-:Y:S01]  /*0630*/  IMAD.IADD R5, R2, 0x1, -R5 ;  /* 0x0000000102057824 */ /* 0x000fe200078e0a05 */
[----:B------:R-:W-:Y:S01]  /*0640*/  VOTEU.ALL UP4, P1 ;  /* 0x00000000003f7886 */ /* 0x000fe20000880000 */
[C---:B------:R-:W-:Y:S01]  /*0650*/  IMAD.SHL.U32 R9, R0.reuse, 0x4, RZ ;  /* 0x0000000400097824 */ /* 0x040fe200078e00ff */
[----:B------:R-:W-:Y:S01]  /*0660*/  VOTEU.ALL UP5, P1 ;  /* 0x00000000003f7886 */ /* 0x000fe200008a0000 */
[----:B----4-:R-:W-:Y:S01]  /*0670*/  ISETP.EQ.U32.AND P3, PT, R15, 0x1, PT ;  /* 0x000000010f00780c */ /* 0x010fe20003f62070 */
[----:B-1----:R-:W-:Y:S01]  /*0680*/  IMAD R20, R13, R12, UR12 ;  /* 0x0000000c0d147e24 */ /* 0x002fe2000f8e020c */
[----:B------:R-:W-:Y:S01]  /*0690*/  ISETP.NE.AND P1, PT, R5, 0x3, PT ;  /* 0x000000030500780c */ /* 0x000fe20003f25270 */
[----:B0-----:R-:W-:Y:S01]  /*06a0*/  @!UP0 ULEA UR8, UR7, UR6, 0x18 ;  /* 0x0000000607088291 */ /* 0x001fe2000f8ec03f */
[----:B---3--:R-:W-:Y:S01]  /*06b0*/  IMAD.MOV R24, RZ, RZ, -R8 ;  /* 0x000000ffff187224 */ /* 0x008fe200078e0a08 */
[----:B------:R-:W-:Y:S01]  /*06c0*/  LOP3.LUT R152, R0, 0xc, R9, 0x78, !PT ;  /* 0x0000000c00987812 */ /* 0x000fe200078e7809 */
[----:B------:R-:W-:-:S04]  /*06d0*/  @!UP1 UIADD3 UR6, -UR11, 0x100000, URZ ;  /* 0x001000000b069890 */ /* 0x000fc8000fffe13f */
[----:B------:R-:W-:Y:S02]  /*06e0*/  @!UP1 USHF.L.U32 UR7, UR6, 0xb, URZ ;  /* 0x0000000b06079899 */ /* 0x000fe4000800063f */
[----:B------:R-:W-:Y:S01]  /*06f0*/  @!UP1 USHF.L.U32 UR6, UR6, 0x1, URZ ;  /* 0x0000000106069899 */ /* 0x000fe2000800063f */
[----:B------:R-:W-:Y:S01]  /*0700*/  ISETP.EQ.OR P1, PT, R5, RZ, !P1 ;  /* 0x000000ff0500720c */ /* 0x000fe20004f22670 */
[----:B------:R-:W-:Y:S01]  /*0710*/  IMAD R9, R21, R24, R6 ;  /* 0x0000001815097224 */ /* 0x000fe200078e0206 */
[----:B------:R-:W-:Y:S01]  /*0720*/  VOTEU.ALL UP0, P0 ;  /* 0x00000000003f7886 */ /* 0x000fe20000000000 */
[----:B------:R-:W-:Y:S01]  /*0730*/  ISETP.GE.U32.AND P5, PT, R35, 0x2, PT ;  /* 0x000000022300780c */ /* 0x000fe20003fa6070 */
[----:B-----5:R-:W-:Y:S01]  /*0740*/  @!UP1 ULEA UR9, UR10, UR9, 0x18 ;  /* 0x000000090a099291 */ /* 0x020fe2000f8ec03f */
[----:B------:R-:W-:Y:S01]  /*0750*/  ISETP.EQ.AND P1, PT, R10, RZ, P1 ;  /* 0x000000ff0a00720c */ /* 0x000fe20000f22270 */
[----:B------:R-:W-:Y:S01]  /*0760*/  VOTEU.ALL UP1, P0 ;  /* 0x00000000003f7886 */ /* 0x000fe20000020000 */
[----:B------:R-:W-:Y:S01]  /*0770*/  LOP3.LUT P0, RZ, R3, 0x7, RZ, 0xc0, !PT ;  /* 0x0000000703ff7812 */ /* 0x000fe2000780c0ff */
[----:B------:R-:W0:Y:S02]  /*0780*/  FENCE.VIEW.ASYNC.S ;  /* 0x00000000000073c6 */ /* 0x000e240000000000 */
[----:B0-----:R0:W1:Y:S01]  /*0790*/  @!UP0 SYNCS.EXCH.64 URZ, [UR8+0x60], UR4 ;  /* 0x00006004083f85b2 */ /* 0x0010620008000100 */
[----:B------:R-:W-:Y:S01]  /*07a0*/  ISETP.NE.AND P4, PT, R9, R152, PT ;  /* 0x000000980900720c */ /* 0x000fe20003f85270 */
[----:B------:R0:W2:Y:S01]  /*07b0*/  SHFL.IDX PT, R0, R7, RZ, 0x1f ;  /* 0x00001fff07007589 */ /* 0x0000a200000e0000 */
[----:B------:R-:W-:-:S02]  /*07c0*/  ISETP.LT.U32.AND P0, PT, R152, 0x2, !P0 ;  /* 0x000000029800780c */ /* 0x000fc40004701070 */
[----:B------:R-:W-:Y:S02]  /*07d0*/  ISETP.EQ.OR P4, PT, R20, RZ, !P4 ;  /* 0x000000ff1400720c */ /* 0x000fe40006782670 */
[----:B------:R-:W-:Y:S02]  /*07e0*/  SEL R16, RZ, 0x1, !P1 ;  /* 0x00000001ff107807 */ /* 0x000fe40004800000 */
[----:B------:R-:W-:Y:S02]  /*07f0*/  PLOP3.LUT P0, PT, P0, P4, PT, 0x80, 0x0 ;  /* 0x000000000000781c */ /* 0x000fe40000709070 */
[----:B------:R-:W-:Y:S02]  /*0800*/  SEL R16, R16, 0x2, P5 ;  /* 0x0000000210107807 */ /* 0x000fe40002800000 */
[----:B------:R-:W-:Y:S01]  /*0810*/  P2R R155, PR, RZ, 0x1 ;  /* 0x00000001ff9b7803 */ /* 0x000fe20000000000 */
[----:B------:R0:W3:Y:S01]  /*0820*/  @!UP1 SYNCS.EXCH.64 URZ, [UR8+0x68], UR4 ;  /* 0x00006804083f95b2 */ /* 0x0000e20008000100 */
[----:B------:R-:W-:Y:S01]  /*0830*/  NOP ;  /* 0x0000000000007918 */ /* 0x000fe20000000000 */
[----:B------:R0:W4:Y:S01]  /*0840*/  @!UP2 SYNCS.EXCH.64 URZ, [UR9+0x40], UR6 ;  /* 0x00004006093fa5b2 */ /* 0x0001220008000100 */
[----:B------:R0:W0:Y:S01]  /*0850*/  @!UP3 SYNCS.EXCH.64 URZ, [UR9+0x48], UR6 ;  /* 0x00004806093fb5b2 */ /* 0x0000220008000100 */
[----:B------:R0:W0:Y:S01]  /*0860*/  @!UP4 SYNCS.EXCH.64 URZ, [UR9+0x50], UR6 ;  /* 0x00005006093fc5b2 */ /* 0x0000220008000100 */
[----:B------:R0:W0:Y:S01]  /*0870*/  @!UP5 SYNCS.EXCH.64 URZ, [UR9+0x58], UR6 ;  /* 0x00005806093fd5b2 */ /* 0x0000220008000100 */
[----:B------:R-:W-:Y:S01]  /*0880*/  NOP ;  /* 0x0000000000007918 */ /* 0x000fe20000000000 */
[----:B------:R-:W-:Y:S05]  /*0890*/  @!P3 BRA `(.L_x_3) ;  /* 0x000000000008b947 */ /* 0x000fea0003800000 */
[----:B01-34-:R-:W-:Y:S01]  /*08a0*/  UCGABAR_ARV ;  /* 0x00000000000079c7 */ /* 0x01bfe20008000000 */
[----:B------:R-:W-:Y:S05]  /*08b0*/  BRA `(.L_x_4) ;  /* 0x0000000000047947 */ /* 0x000fea0003800000 */
.L_x_3:
[----:B01-34-:R-:W-:Y:S01]  /*08c0*/  NOP ;  /* 0x0000000000007918 */ /* 0x01bfe20000000000 */
.L_x_4:
[----:B------:R-:W-:Y:S01]  /*08d0*/  ULDC.64 UR4, c[0x0][0x598] ;  /* 0x0001660000047ab9 */ /* 0x000fe20000000a00 */
[----:B------:R-:W-:Y:S01]  /*08e0*/  ULDC.64 UR36, c[0x0][0x208] ;  /* 0x0000820000247ab9 */ /* 0x000fe20000000a00 */
[----:B------:R-:W-:-:S04]  /*08f0*/  ISETP.NE.U32.AND P0, PT, RZ, UR4, PT ;  /* 0x00000004ff007c0c */ /* 0x000fc8000bf05070 */
[----:B------:R-:W-:-:S13]  /*0900*/  ISETP.NE.AND.EX P0, PT, RZ, UR5, PT, P0 ;  /* 0x00000005ff007c0c */ /* 0x000fda000bf05300 */
[----:B------:R-:W-:Y:S05]  /*0910*/  @!P0 BRA `(.L_x_5) ;  /* 0x00000000001c8947 */ /* 0x000fea0003800000 */
[----:B------:R-:W0:Y:S02]  /*0920*/  LDC.64 R8, c[0x0][0x598] ;  /* 0x00016600ff087b82 */ /* 0x000e240000000a00 */
[----:B0-----:R-:W3:Y:S02]  /*0930*/  LDG.E.64 R8, desc[UR36][R8.64] ;  /* 0x0000002408087981 */ /* 0x001ee4000c1e1b00 */
[----:B---3--:R-:W-:-:S04]  /*0940*/  ISETP.NE.U32.AND P0, PT, R8, RZ, PT ;  /* 0x000000ff0800720c */ /* 0x008fc80003f05070 */
[----:B------:R-:W-:-:S13]  /*0950*/  ISETP.NE.AND.EX P0, PT, R9, RZ, PT, P0 ;  /* 0x000000ff0900720c */ /* 0x000fda0003f05300 */
[----:B------:R-:W-:Y:S05]  /*0960*/  @!P0 BRA `(.L_x_5) ;  /* 0x0000000000088947 */ /* 0x000fea0003800000 */
[----:B------:R0:W5:Y:S01]  /*0970*/  LD.E R153, desc[UR36][R8.64] ;  /* 0x0000002408997980 */ /* 0x000162000c101900 */
[----:B------:R-:W-:Y:S05]  /*0980*/  BRA `(.L_x_6) ;  /* 0x0000000000247947 */ /* 0x000fea0003800000 */
.L_x_5:
[----:B------:R-:W-:Y:S02]  /*0990*/  ULDC.64 UR4, c[0x0][0x588] ;  /* 0x0001620000047ab9 */ /* 0x000fe40000000a00 */
[----:B------:R-:W-:-:S04]  /*09a0*/  ISETP.NE.U32.AND P0, PT, RZ, UR4, PT ;  /* 0x00000004ff007c0c */ /* 0x000fc8000bf05070 */
[----:B------:R-:W-:-:S13]  /*09b0*/  ISETP.NE.AND.EX P0, PT, RZ, UR5, PT, P0 ;  /* 0x00000005ff007c0c */ /* 0x000fda000bf05300 */
[----:B------:R-:W-:Y:S05]  /*09c0*/  @!P0 BRA `(.L_x_7) ;  /* 0x00000000000c8947 */ /* 0x000fea0003800000 */
[----:B------:R-:W0:Y:S02]  /*09d0*/  LDC.64 R8, c[0x0][0x588] ;  /* 0x00016200ff087b82 */ /* 0x000e240000000a00 */
[----:B0-----:R1:W5:Y:S01]  /*09e0*/  LDG.E R153, desc[UR36][R8.64] ;  /* 0x0000002408997981 */ /* 0x001362000c1e1900 */
[----:B------:R-:W-:Y:S05]  /*09f0*/  BRA `(.L_x_6) ;  /* 0x0000000000087947 */ /* 0x000fea0003800000 */
.L_x_7:
[----:B------:R-:W-:Y:S02]  /*0a00*/  ULDC UR4, c[0x0][0x580] ;  /* 0x0001600000047ab9 */ /* 0x000fe40000000800 */
[----:B------:R-:W-:-:S07]  /*0a10*/  IMAD.U32 R153, RZ, RZ, UR4 ;  /* 0x00000004ff997e24 */ /* 0x000fce000f8e00ff */
.L_x_6:
[----:B------:R-:W-:Y:S02]  /*0a20*/  ULDC.64 UR4, c[0x0][0x5a0] ;  /* 0x0001680000047ab9 */ /* 0x000fe40000000a00 */
[----:B------:R-:W-:-:S04]  /*0a30*/  ISETP.NE.U32.AND P0, PT, RZ, UR4, PT ;  /* 0x00000004ff007c0c */ /* 0x000fc8000bf05070 */
[----:B------:R-:W-:-:S13]  /*0a40*/  ISETP.NE.AND.EX P0, PT, RZ, UR5, PT, P0 ;  /* 0x00000005ff007c0c */ /* 0x000fda000bf05300 */
[----:B------:R-:W-:Y:S05]  /*0a50*/  @!P0 BRA `(.L_x_8) ;  /* 0x00000000001c8947 */ /* 0x000fea0003800000 */
[----:B01----:R-:W0:Y:S02]  /*0a60*/  LDC.64 R8, c[0x0][0x5a0] ;  /* 0x00016800ff087b82 */ /* 0x003e240000000a00 */
[----:B0-----:R-:W3:Y:S02]  /*0a70*/  LDG.E.64 R8, desc[UR36][R8.64] ;  /* 0x0000002408087981 */ /* 0x001ee4000c1e1b00 */
[----:B---3--:R-:W-:-:S04]  /*0a80*/  ISETP.NE.U32.AND P0, PT, R8, RZ, PT ;  /* 0x000000ff0800720c */ /* 0x008fc80003f05070 */
[----:B------:R-:W-:-:S13]  /*0a90*/  ISETP.NE.AND.EX P0, PT, R9, RZ, PT, P0 ;  /* 0x000000ff0900720c */ /* 0x000fda0003f05300 */
[----:B------:R-:W-:Y:S05]  /*0aa0*/  @!P0 BRA `(.L_x_8) ;  /* 0x0000000000088947 */ /* 0x000fea0003800000 */
[----:B------:R0:W5:Y:S01]  /*0ab0*/  LD.E R154, desc[UR36][R8.64] ;  /* 0x00000024089a7980 */ /* 0x000162000c101900 */
[----:B------:R-:W-:Y:S05]  /*0ac0*/  BRA `(.L_x_9) ;  /* 0x0000000000247947 */ /* 0x000fea0003800000 */
.L_x_8:
[----:B------:R-:W-:Y:S02]  /*0ad0*/  ULDC.64 UR4, c[0x0][0x590] ;  /* 0x0001640000047ab9 */ /* 0x000fe40000000a00 */
[----:B------:R-:W-:-:S04]  /*0ae0*/  ISETP.NE.U32.AND P0, PT, RZ, UR4, PT ;  /* 0x00000004ff007c0c */ /* 0x000fc8000bf05070 */
[----:B------:R-:W-:-:S13]  /*0af0*/  ISETP.NE.AND.EX P0, PT, RZ, UR5, PT, P0 ;  /* 0x00000005ff007c0c */ /* 0x000fda000bf05300 */
[----:B------:R-:W-:Y:S05]  /*0b00*/  @!P0 BRA `(.L_x_10) ;  /* 0x00000000000c8947 */ /* 0x000fea0003800000 */
[----:B01----:R-:W0:Y:S02]  /*0b10*/  LDC.64 R8, c[0x0][0x590] ;  /* 0x00016400ff087b82 */ /* 0x003e240000000a00 */
[----:B0-----:R1:W5:Y:S01]  /*0b20*/  LDG.E R154, desc[UR36][R8.64] ;  /* 0x00000024089a7981 */ /* 0x001362000c1e1900 */
[----:B------:R-:W-:Y:S05]  /*0b30*/  BRA `(.L_x_9) ;  /* 0x0000000000087947 */ /* 0x000fea0003800000 */
.L_x_10:
[----:B------:R-:W-:Y:S02]  /*0b40*/  ULDC UR4, c[0x0][0x584] ;  /* 0x0001610000047ab9 */ /* 0x000fe40000000800 */
[----:B------:R-:W-:-:S07]  /*0b50*/  IMAD.U32 R154, RZ, RZ, UR4 ;  /* 0x00000004ff9a7e24 */ /* 0x000fce000f8e00ff */
.L_x_9:
[----:B------:R-:W3:Y:S01]  /*0b60*/  LDC R2, c[0x0][0x65c] ;  /* 0x00019700ff027b82 */ /* 0x000ee20000000800 */
[----:B------:R-:W-:Y:S01]  /*0b70*/  ULDC UR6, c[0x0][0x28c] ;  /* 0x0000a30000067ab9 */ /* 0x000fe20000000800 */
[----:B------:R-:W-:Y:S01]  /*0b80*/  ISETP.NE.AND P0, PT, R10, 0x2, PT ;  /* 0x000000020a00780c */ /* 0x000fe20003f05270 */
[----:B------:R-:W-:Y:S01]  /*0b90*/  UIADD3 UR6, UR6, 0x1f, URZ ;  /* 0x0000001f06067890 */ /* 0x000fe2000fffe03f */
[----:B01----:R-:W-:Y:S01]  /*0ba0*/  IMAD.U32 R8, RZ, RZ, UR12 ;  /* 0x0000000cff087e24 */ /* 0x003fe2000f8e00ff */
[----:B------:R-:W-:Y:S01]  /*0bb0*/  UMOV UR39, URZ ;  /* 0x0000003f00277c82 */ /* 0x000fe20008000000 */
[----:B------:R-:W-:Y:S01]  /*0bc0*/  IMAD.MOV.U32 R9, RZ, RZ, RZ ;  /* 0x000000ffff097224 */ /* 0x000fe200078e00ff */
[----:B------:R-:W-:Y:S01]  /*0bd0*/  USHF.R.S32.HI UR7, URZ, 0x1f, UR6 ;  /* 0x0000001f3f077899 */ /* 0x000fe20008011406 */
[----:B------:R-:W-:Y:S01]  /*0be0*/  UMOV UR38, URZ ;  /* 0x0000003f00267c82 */ /* 0x000fe20008000000 */
[----:B------:R-:W-:Y:S02]  /*0bf0*/  ULDC.64 UR8, c[0x0][0x650] ;  /* 0x0001940000087ab9 */ /* 0x000fe40000000a00 */
[----:B------:R-:W-:-:S04]  /*0c00*/  ULEA.HI UR7, UR7, UR6, URZ, 0x5 ;  /* 0x0000000607077291 */ /* 0x000fc8000f8f283f */
[----:B------:R-:W-:Y:S01]  /*0c10*/  USHF.R.S32.HI UR40, URZ, 0x5, UR7 ;  /* 0x000000053f287899 */ /* 0x000fe20008011407 */
[----:B---3--:R-:W-:-:S13]  /*0c20*/  ISETP.NE.AND P1, PT, R2, 0x1, PT ;  /* 0x000000010200780c */ /* 0x008fda0003f25270 */
[----:B------:R-:W0:Y:S01]  /*0c30*/  @P1 LDC R19, c[0x0][0x10] ;  /* 0x00000400ff131b82 */ /* 0x000e220000000800 */
[----:B------:R-:W-:Y:S02]  /*0c40*/  @P1 IMAD.MOV.U32 R7, RZ, RZ, RZ ;  /* 0x000000ffff071224 */ /* 0x000fe400078e00ff */
[----:B------:R-:W-:-:S05]  /*0c50*/  @P1 IMAD.MOV.U32 R17, RZ, RZ, RZ ;  /* 0x000000ffff111224 */ /* 0x000fca00078e00ff */
[----:B------:R-:W1:Y:S01]  /*0c60*/  @!P1 LDC R11, c[0x0][0xc] ;  /* 0x00000300ff0b9b82 */ /* 0x000e620000000800 */
[----:B------:R-:W-:Y:S01]  /*0c70*/  ULDC UR4, c[0x0][0xc] ;  /* 0x0000030000047ab9 */ /* 0x000fe20000000800 */
[----:B------:R-:W-:Y:S02]  /*0c80*/  ULDC UR5, c[0x0][0x10] ;  /* 0x0000040000057ab9 */ /* 0x000fe40000000800 */
[----:B------:R-:W-:-:S04]  /*0c90*/  UIMAD.WIDE.U32 UR4, UR4, UR5, URZ ;  /* 0x00000005040472a5 */ /* 0x000fc8000f8e003f */
[----:B------:R-:W3:Y:S01]  /*0ca0*/  LDC R2, c[0x0][0x14] ;  /* 0x00000500ff027b82 */ /* 0x000ee20000000800 */
[----:B0-----:R-:W-:-:S04]  /*0cb0*/  @P1 IMAD.WIDE.U32 R18, R19, UR12, R6 ;  /* 0x0000000c13121c25 */ /* 0x001fc8000f8e0006 */
[----:B------:R-:W-:Y:S02]  /*0cc0*/  @P1 IMAD.IADD R17, R19, 0x1, R17 ;  /* 0x0000000113111824 */ /* 0x000fe400078e0211 */
[----:B-1----:R-:W-:-:S04]  /*0cd0*/  @!P1 IMAD.WIDE.U32 R8, R6, R11, R8 ;  /* 0x0000000b06089225 */ /* 0x002fc800078e0008 */
[----:B------:R-:W-:Y:S02]  /*0ce0*/  @!P1 IMAD.MOV.U32 R18, RZ, RZ, R8 ;  /* 0x000000ffff129224 */ /* 0x000fe400078e0008 */
[----:B------:R-:W-:Y:S02]  /*0cf0*/  @!P1 IMAD.MOV.U32 R17, RZ, RZ, R9 ;  /* 0x000000ffff119224 */ /* 0x000fe400078e0009 */
[----:B---3--:R-:W-:-:S04]  /*0d00*/  IMAD.WIDE.U32 R12, R2, UR4, RZ ;  /* 0x00000004020c7c25 */ /* 0x008fc8000f8e00ff */
[----:B------:R-:W-:Y:S01]  /*0d10*/  IMAD R23, R2, UR5, RZ ;  /* 0x0000000502177c24 */ /* 0x000fe2000f8e02ff */
[----:B------:R0:W-:Y:S03]  /*0d20*/  STL.64 [R1], R12 ;  /* 0x0000000c01007387 */ /* 0x0001e60000100a00 */
[----:B------:R-:W-:Y:S01]  /*0d30*/  IMAD.IADD R23, R13, 0x1, R23 ;  /* 0x000000010d177824 */ /* 0x000fe200078e0217 */
[----:B------:R-:W-:Y:S06]  /*0d40*/  @P0 BRA `(.L_x_11) ;  /* 0x0000000000200947 */ /* 0x000fec0003800000 */
[----:B------:R-:W-:Y:S01]  /*0d50*/  UISETP.GE.U32.AND UP0, UPT, UR40, 0x3, UPT ;  /* 0x000000032800788c */ /* 0x000fe2000bf06070 */
[----:B------:R-:W-:Y:S01]  /*0d60*/  IADD3 R18, P0, R18, R12, RZ ;  /* 0x0000000c12127210 */ /* 0x000fe20007f1e0ff */
[----:B------:R-:W-:Y:S01]  /*0d70*/  UIMAD.WIDE.U32 UR4, UR40, -0x55555555, URZ ;  /* 0xaaaaaaab280478a5 */ /* 0x000fe2000f8e003f */
[----:B------:R-:W-:-:S03]  /*0d80*/  UMOV UR38, URZ ;  /* 0x0000003f00267c82 */ /* 0x000fc60008000000 */
[----:B------:R-:W-:Y:S01]  /*0d90*/  USHF.R.U32.HI UR4, URZ, 0x1, UR5 ;  /* 0x000000013f047899 */ /* 0x000fe20008011605 */
[----:B------:R-:W-:-:S03]  /*0da0*/  IMAD.X R17, R23, 0x1, R17, P0 ;  /* 0x0000000117117824 */ /* 0x000fc600000e0611 */
[----:B------:R-:W-:Y:S02]  /*0db0*/  UIMAD UR39, UR4, -0x3, UR40 ;  /* 0xfffffffd042778a4 */ /* 0x000fe4000f8e0228 */
[----:B------:R-:W-:-:S12]  /*0dc0*/  @UP0 ULOP3.LUT UR38, UR4, 0x1, URZ, 0xc0, !UPT ;  /* 0x0000000104260892 */ /* 0x000fd8000f8ec03f */
.L_x_11:
[----:B------:R-:W-:Y:S01]  /*0dd0*/  ISETP.GE.U32.AND P0, PT, R18, UR8, PT ;  /* 0x0000000812007c0c */ /* 0x000fe2000bf06070 */
[----:B------:R-:W-:Y:S01]  /*0de0*/  IMAD.MOV.U32 R19, RZ, RZ, -0x1 ;  /* 0xffffffffff137424 */ /* 0x000fe200078e00ff */
[----:B------:R-:W-:Y:S01]  /*0df0*/  PRMT R8, RZ, 0x7610, R8 ;  /* 0x00007610ff087816 */ /* 0x000fe20000000008 */
[----:B------:R-:W-:Y:S01]  /*0e00*/  IMAD.MOV.U32 R22, RZ, RZ, -0x1 ;  /* 0xffffffffff167424 */ /* 0x000fe200078e00ff */
[----:B------:R-:W-:Y:S01]  /*0e10*/  ISETP.GE.U32.AND.EX P0, PT, R17, UR9, PT, P0 ;  /* 0x0000000911007c0c */ /* 0x000fe2000bf06100 */
[----:B------:R-:W-:-:S12]  /*0e20*/  IMAD.MOV.U32 R2, RZ, RZ, -0x1 ;  /* 0xffffffffff027424 */ /* 0x000fd800078e00ff */
[----:B------:R-:W-:Y:S05]  /*0e30*/  @P0 BRA `(.L_x_12) ;  /* 0x00000004002c0947 */ /* 0x000fea0003800000 */
[----:B------:R-:W1:Y:S01]  /*0e40*/  LDC.64 R26, c[0x0][0x628] ;  /* 0x00018a00ff1a7b82 */ /* 0x000e620000000a00 */
[----:B------:R-:W-:Y:S02]  /*0e50*/  IMAD.MOV.U32 R8, RZ, RZ, R18 ;  /* 0x000000ffff087224 */ /* 0x000fe400078e0012 */
[----:B------:R-:W-:-:S05]  /*0e60*/  IMAD.MOV.U32 R9, RZ, RZ, R17 ;  /* 0x000000ffff097224 */ /* 0x000fca00078e0011 */
[----:B------:R-:W3:Y:S08]  /*0e70*/  LDC R2, c[0x0][0x630] ;  /* 0x00018c00ff027b82 */ /* 0x000ef00000000800 */
[----:B------:R-:W4:Y:S01]  /*0e80*/  LDC.64 R28, c[0x0][0x620] ;  /* 0x00018800ff1c7b82 */ /* 0x000f220000000a00 */
[----:B-1----:R-:W-:-:S04]  /*0e90*/  ISETP.NE.U32.AND P0, PT, R26, RZ, PT ;  /* 0x000000ff1a00720c */ /* 0x002fc80003f05070 */
[----:B------:R-:W-:-:S13]  /*0ea0*/  ISETP.NE.AND.EX P0, PT, R27, RZ, PT, P0 ;  /* 0x000000ff1b00720c */ /* 0x000fda0003f05300 */
[----:B---34-:R-:W-:Y:S05]  /*0eb0*/  @!P0 BRA `(.L_x_13) ;  /* 0x0000000000288947 */ /* 0x018fea0003800000 */
[----:B0-----:R-:W0:Y:S02]  /*0ec0*/  LDC R13, c[0x0][0x634] ;  /* 0x00018d00ff0d7b82 */ /* 0x001e240000000800 */
[----:B0-----:R-:W-:-:S05]  /*0ed0*/  IADD3 R13, P0, R18, R13, RZ ;  /* 0x0000000d120d7210 */ /* 0x001fca0007f1e0ff */
[----:B------:R-:W-:-:S04]  /*0ee0*/  IMAD.X R15, RZ, RZ, R17, P0 ;  /* 0x000000ffff0f7224 */ /* 0x000fc800000e0611 */
[----:B------:R-:W-:-:S04]  /*0ef0*/  IMAD.WIDE.U32 R8, R15, R26, RZ ;  /* 0x0000001a0f087225 */ /* 0x000fc800078e00ff */
[----:B------:R-:W-:-:S04]  /*0f00*/  IMAD.WIDE.U32 R10, P0, R13, R27, R8 ;  /* 0x0000001b0d0a7225 */ /* 0x000fc80007800008 */
[----:B------:R-:W-:-:S04]  /*0f10*/  IMAD.WIDE.U32 R8, R13, R26, RZ ;  /* 0x0000001a0d087225 */ /* 0x000fc800078e00ff */
[----:B------:R-:W-:Y:S01]  /*0f20*/  IMAD.X R13, RZ, RZ, RZ, P0 ;  /* 0x000000ffff0d7224 */ /* 0x000fe200000e06ff */
[----:B------:R-:W-:Y:S01]  /*0f30*/  IADD3 RZ, P0, R9, R10, RZ ;  /* 0x0000000a09ff7210 */ /* 0x000fe20007f1e0ff */
[----:B------:R-:W-:-:S04]  /*0f40*/  IMAD.MOV.U32 R12, RZ, RZ, R11 ;  /* 0x000000ffff0c7224 */ /* 0x000fc800078e000b */
[----:B------:R-:W-:-:S08]  /*0f50*/  IMAD.WIDE.U32.X R8, R15, R27, R12, P0 ;  /* 0x0000001b0f087225 */ /* 0x000fd000000e040c */
.L_x_13:
[----:B------:R-:W1:Y:S01]  /*0f60*/  LDC.64 R32, c[0x0][0x640] ;  /* 0x00019000ff207b82 */ /* 0x000e620000000a00 */
[-C--:B------:R-:W-:Y:S01]  /*0f70*/  SHF.R.U64 R30, R8, R2.reuse, R9 ;  /* 0x00000002081e7219 */ /* 0x080fe20000001209 */
[----:B------:R-:W-:Y:S01]  /*0f80*/  IMAD.MOV.U32 R19, RZ, RZ, R17 ;  /* 0x000000ffff137224 */ /* 0x000fe200078e0011 */
[----:B------:R-:W-:Y:S02]  /*0f90*/  SHF.R.U32.HI R2, RZ, R2, R9 ;  /* 0x00000002ff027219 */ /* 0x000fe40000011609 */
[----:B------:R-:W-:-:S03]  /*0fa0*/  IADD3 R11, P0, RZ, -R30, RZ ;  /* 0x8000001eff0b7210 */ /* 0x000fc60007f1e0ff */
[----:B------:R-:W3:Y:S02]  /*0fb0*/  LDC R10, c[0x0][0x618] ;  /* 0x00018600ff0a7b82 */ /* 0x000ee40000000800 */
[----:B------:R-:W-:-:S04]  /*0fc0*/  IMAD.X R9, RZ, RZ, ~R2, P0 ;  /* 0x000000ffff097224 */ /* 0x000fc800000e0e02 */
[-C--:B------:R-:W-:Y:S02]  /*0fd0*/  IMAD R2, R9, R28.reuse, RZ ;  /* 0x0000001c09027224 */ /* 0x080fe400078e02ff */
[----:B0-----:R-:W0:Y:S01]  /*0fe0*/  LDC R13, c[0x0][0x608] ;  /* 0x00018200ff0d7b82 */ /* 0x001e220000000800 */
[----:B------:R-:W-:-:S04]  /*0ff0*/  IMAD.WIDE.U32 R8, R11, R28, R18 ;  /* 0x0000001c0b087225 */ /* 0x000fc800078e0012 */
[----:B------:R-:W-:Y:S02]  /*1000*/  IMAD R11, R11, R29, R2 ;  /* 0x0000001d0b0b7224 */ /* 0x000fe400078e0202 */
[----:B------:R-:W-:Y:S01]  /*1010*/  IMAD.MOV.U32 R2, RZ, RZ, -0x1 ;  /* 0xffffffffff027424 */ /* 0x000fe200078e00ff */
[----:B------:R-:W4:Y:S01]  /*1020*/  LDC R31, c[0x0][0x658] ;  /* 0x00019600ff1f7b82 */ /* 0x000f220000000800 */
[----:B------:R-:W-:Y:S01]  /*1030*/  IMAD.IADD R9, R9, 0x1, R11 ;  /* 0x0000000109097824 */ /* 0x000fe200078e020b */
[----:B-1----:R-:W-:Y:S01]  /*1040*/  ISETP.NE.U32.AND P0, PT, R32, RZ, PT ;  /* 0x000000ff2000720c */ /* 0x002fe20003f05070 */
[----:B------:R-:W-:-:S03]  /*1050*/  IMAD.MOV.U32 R28, RZ, RZ, 0x1 ;  /* 0x00000001ff1c7424 */ /* 0x000fc600078e00ff */
[----:B------:R-:W-:Y:S02]  /*1060*/  ISETP.NE.AND.EX P0, PT, R33, RZ, PT, P0 ;  /* 0x000000ff2100720c */ /* 0x000fe40003f05300 */
[----:B------:R-:W1:Y:S01]  /*1070*/  LDC R27, c[0x0][0x600] ;  /* 0x00018000ff1b7b82 */ /* 0x000e620000000800 */
[-CC-:B---3--:R-:W-:Y:S02]  /*1080*/  SHF.R.U64 R25, R8, R10.reuse, R9.reuse ;  /* 0x0000000a08197219 */ /* 0x188fe40000001209 */
[----:B------:R-:W-:-:S05]  /*1090*/  SHF.R.U32.HI R8, RZ, R10, R9 ;  /* 0x0000000aff087219 */ /* 0x000fca0000011609 */
[----:B------:R-:W3:Y:S01]  /*10a0*/  LDC R22, c[0x0][0x648] ;  /* 0x00019200ff167b82 */ /* 0x000ee20000000800 */
[-CC-:B0-----:R-:W-:Y:S02]  /*10b0*/  SHF.R.U64 R34, R25, R13.reuse, R8.reuse ;  /* 0x0000000d19227219 */ /* 0x181fe40000001208 */
[----:B------:R-:W-:-:S05]  /*10c0*/  SHF.R.U32.HI R8, RZ, R13, R8 ;  /* 0x0000000dff087219 */ /* 0x000fca0000011608 */
[----:B------:R-:W0:Y:S01]  /*10d0*/  LDC R26, c[0x0][0x638] ;  /* 0x00018e00ff1a7b82 */ /* 0x000e220000000800 */
[-CC-:B----4-:R-:W-:Y:S02]  /*10e0*/  SHF.R.U64 R36, R34, R31.reuse, R8.reuse ;  /* 0x0000001f22247219 */ /* 0x190fe40000001208 */
[-C--:B------:R-:W-:Y:S02]  /*10f0*/  SHF.L.U32 R2, R2, R31.reuse, RZ ;  /* 0x0000001f02027219 */ /* 0x080fe400000006ff */
[----:B------:R-:W-:Y:S01]  /*1100*/  SHF.R.U32.HI R9, RZ, R31, R8 ;  /* 0x0000001fff097219 */ /* 0x000fe20000011608 */
[----:B------:R-:W-:Y:S01]  /*1110*/  IMAD.MOV.U32 R8, RZ, RZ, R36 ;  /* 0x000000ffff087224 */ /* 0x000fe200078e0024 */
[----:B------:R-:W-:Y:S01]  /*1120*/  LOP3.LUT R15, RZ, R2, RZ, 0x33, !PT ;  /* 0x00000002ff0f7212 */ /* 0x000fe200078e33ff */
[----:B------:R-:W4:Y:S01]  /*1130*/  LDC R29, c[0x0][0x610] ;  /* 0x00018400ff1d7b82 */ /* 0x000f220000000800 */
[----:B------:R-:W-:Y:S05]  /*1140*/  @!P0 BRA `(.L_x_14) ;  /* 0x0000000000288947 */ /* 0x000fea0003800000 */
[----:B------:R-:W2:Y:S02]  /*1150*/  LDC R13, c[0x0][0x64c] ;  /* 0x00019300ff0d7b82 */ /* 0x000ea40000000800 */
[----:B--2---:R-:W-:-:S05]  /*1160*/  IADD3 R13, P0, R36, R13, RZ ;  /* 0x0000000d240d7210 */ /* 0x004fca0007f1e0ff */
        /* <DEDUP_REMOVED lines=8> */
.L_x_14:
[----:B---3--:R-:W-:Y:S01]  /*11f0*/  SHF.R.U64 R7, R8, R22, R9 ;  /* 0x0000001608077219 */ /* 0x008fe20000001209 */
[----:B-1----:R-:W-:Y:S01]  /*1200*/  VIADD R8, R27, 0xffffffff ;  /* 0xffffffff1b087836 */ /* 0x002fe20000000000 */
[----:B------:R-:W-:Y:S01]  /*1210*/  SHF.L.U32 R2, R28, R31, RZ ;  /* 0x0000001f1c027219 */ /* 0x000fe200000006ff */
[----:B------:R-:W-:Y:S01]  /*1220*/  @P1 IMAD R20, R21, R24, R6 ;  /* 0x0000001815141224 */ /* 0x000fe200078e0206 */
[----:B------:R-:W-:Y:S01]  /*1230*/  LOP3.LUT R15, R34, R15, RZ, 0xc0, !PT ;  /* 0x0000000f220f7212 */ /* 0x000fe200078ec0ff */
[----:B------:R-:W-:Y:S01]  /*1240*/  IMAD.MOV R9, RZ, RZ, -R7 ;  /* 0x000000ffff097224 */ /* 0x000fe200078e0a07 */
[----:B------:R-:W-:Y:S01]  /*1250*/  LOP3.LUT R8, R25, R8, RZ, 0xc0, !PT ;  /* 0x0000000819087212 */ /* 0x000fe200078ec0ff */
[----:B------:R-:W-:Y:S02]  /*1260*/  IMAD.MOV.U32 R6, RZ, RZ, 0x1 ;  /* 0x00000001ff067424 */ /* 0x000fe400078e00ff */
[----:B------:R-:W-:Y:S02]  /*1270*/  IMAD R15, R2, R7, R15 ;  /* 0x00000007020f7224 */ /* 0x000fe400078e020f */
[----:B0-----:R-:W-:-:S02]  /*1280*/  IMAD R2, R9, R26, R36 ;  /* 0x0000001a09027224 */ /* 0x001fc400078e0224 */
[----:B----4-:R-:W-:Y:S02]  /*1290*/  IMAD R19, R15, R29, R20 ;  /* 0x0000001d0f137224 */ /* 0x010fe400078e0214 */
[--C-:B------:R-:W-:Y:S01]  /*12a0*/  IMAD R2, R2, R27, R8.reuse ;  /* 0x0000001b02027224 */ /* 0x100fe200078e0208 */
[----:B------:R-:W-:-:S04]  /*12b0*/  PRMT R8, R6, 0x7610, R8 ;  /* 0x0000761006087816 */ /* 0x000fc80000000008 */
[----:B------:R-:W-:Y:S02]  /*12c0*/  SEL R22, R2, R19, !P1 ;  /* 0x0000001302167207 */ /* 0x000fe40004800000 */
[----:B------:R-:W-:Y:S01]  /*12d0*/  SEL R19, R19, R2, !P1 ;  /* 0x0000000213137207 */ /* 0x000fe20004800000 */
[----:B------:R-:W-:-:S07]  /*12e0*/  IMAD.MOV.U32 R2, RZ, RZ, R30 ;  /* 0x000000ffff027224 */ /* 0x000fce00078e001e */
.L_x_12:
[----:B------:R-:W-:Y:S05]  /*12f0*/  @!P3 BRA `(.L_x_15) ;  /* 0x00000000000cb947 */ /* 0x000fea0003800000 */
[----:B------:R-:W-:Y:S01]  /*1300*/  UCGABAR_WAIT ;  /* 0x0000000000007dc7 */ /* 0x000fe20008000000 */
[----:B------:R-:W-:Y:S01]  /*1310*/  CCTL.IVALL ;  /* 0x00000000ff00798f */ /* 0x000fe20002000000 */
[----:B------:R-:W-:Y:S05]  /*1320*/  BRA `(.L_x_16) ;  /* 0x0000000000047947 */ /* 0x000fea0003800000 */
.L_x_15:
[----:B------:R-:W-:Y:S06]  /*1330*/  BAR.SYNC.DEFER_BLOCKING 0x0 ;  /* 0x0000000000007b1d */ /* 0x000fec0000010000 */
.L_x_16:
[----:B------:R-:W-:Y:S05]  /*1340*/  @!P2 BRA `(.L_x_17) ;  /* 0x0000008c00fca947 */ /* 0x000fea0003800000 */
[----:B------:R-:W-:-:S13]  /*1350*/  ISETP.GT.U32.AND P0, PT, R35, 0x1, PT ;  /* 0x000000012300780c */ /* 0x000fda0003f04070 */
[----:B------:R-:W-:Y:S05]  /*1360*/  @P0 EXIT ;  /* 0x000000000000094d */ /* 0x000fea0003800000 */
.L_x_18:
[----:B------:R-:W-:-:S08]  /*1370*/  NOP ;  /* 0x0000000000007918 */ /* 0x000fd00000000000 */
[----:B------:R-:W1:Y:S02]  /*1380*/  USETMAXREG.TRY_ALLOC.CTAPOOL UP0, 0xe8 ;  /* 0x000000e8000079c8 */ /* 0x000e640008000600 */
[----:B-1----:R-:W-:-:S13]  /*1390*/  PLOP3.LUT P0, PT, PT, PT, UP0, 0x80, 0x0 ;  /* 0x000000000000781c */ /* 0x002fda0003f0f008 */
[----:B------:R-:W-:Y:S05]  /*13a0*/  @!P0 BRA `(.L_x_18) ;  /* 0xfffffffc00f08947 */ /* 0x000fea000383ffff */
[----:B------:R-:W-:-:S13]  /*13b0*/  LOP3.LUT P0, RZ, R8, 0xff, RZ, 0xc0, !PT ;  /* 0x000000ff08ff7812 */ /* 0x000fda000780c0ff */
[----:B------:R-:W-:Y:S05]  /*13c0*/  @!P0 EXIT ;  /* 0x000000000000894d */ /* 0x000fea0003800000 */
[----:B------:R-:W1:Y:S01]  /*13d0*/  S2UR UR4, SR_CgaCtaId ;  /* 0x00000000000479c3 */ /* 0x000e620000008800 */
[----:B--2---:R-:W-:Y:S01]  /*13e0*/  VIADD R0, R0, 0xffffffff ;  /* 0xffffffff00007836 */ /* 0x004fe20000000000 */
[CC--:B------:R-:W-:Y:S01]  /*13f0*/  LEA.HI R4, R14.reuse, R3.reuse, RZ, 0x2 ;  /* 0x000000030e047211 */ /* 0x0c0fe200078f10ff */
[----:B------:R-:W-:Y:S01]  /*1400*/  UMOV UR41, 0x400 ;  /* 0x0000040000297882 */ /* 0x000fe20000000000 */
[----:B------:R-:W-:Y:S01]  /*1410*/  LEA.HI R14, R14, R3, RZ, 0x5 ;  /* 0x000000030e0e7211 */ /* 0x000fe200078f28ff */
[----:B------:R-:W-:Y:S01]  /*1420*/  UISETP.LT.AND UP0, UPT, UR40, 0x1, UPT ;  /* 0x000000012800788c */ /* 0x000fe2000bf01270 */
[----:B------:R-:W-:Y:S01]  /*1430*/  R2UR UR42, R0 ;  /* 0x00000000002a72ca */ /* 0x000fe200000e0000 */
[----:B------:R-:W-:Y:S01]  /*1440*/  USHF.L.U32 UR44, UR40, 0x1, URZ ;  /* 0x00000001282c7899 */ /* 0x000fe2000800063f */
[--C-:B------:R-:W-:Y:S01]  /*1450*/  SHF.R.S32.HI R156, RZ, 0x2, R4.reuse ;  /* 0x00000002ff9c7819 */ /* 0x100fe20000011404 */
[----:B------:R-:W-:Y:S01]  /*1460*/  USEL UR43, UR40, 0x1, UP0 ;  /* 0x00000001282b7887 */ /* 0x000fe20008000000 */
[----:B------:R-:W-:-:S02]  /*1470*/  SHF.R.S32.HI R5, RZ, 0x1f, R4 ;  /* 0x0000001fff057819 */ /* 0x000fc40000011404 */
[----:B------:R-:W-:Y:S01]  /*1480*/  LOP3.LUT R158, R4, 0xfffffffc, RZ, 0xc0, !PT ;  /* 0xfffffffc049e7812 */ /* 0x000fe200078ec0ff */
[----:B------:R-:W-:Y:S01]  /*1490*/  UIADD3 UR43, -UR43, UR40, URZ ;  /* 0x000000282b2b7290 */ /* 0x000fe2000fffe13f */
[----:B------:R-:W-:Y:S02]  /*14a0*/  LEA.HI R5, R5, R156, RZ, 0x3 ;  /* 0x0000009c05057211 */ /* 0x000fe400078f18ff */
[----:B------:R-:W-:Y:S01]  /*14b0*/  ISETP.NE.AND P0, PT, R0, RZ, PT ;  /* 0x000000ff0000720c */ /* 0x000fe20003f05270 */
[----:B------:R-:W-:Y:S01]  /*14c0*/  IMAD.IADD R158, R3, 0x1, -R158 ;  /* 0x00000001039e7824 */ /* 0x000fe200078e0a9e */
[----:B------:R-:W-:Y:S01]  /*14d0*/  LOP3.LUT R5, R5, 0xfffffff8, RZ, 0xc0, !PT ;  /* 0xfffffff805057812 */ /* 0x000fe200078ec0ff */
[----:B------:R-:W-:Y:S01]  /*14e0*/  USHF.L.U32 UR42, UR42, 0x3, URZ ;  /* 0x000000032a2a7899 */ /* 0x000fe2000800063f */
[----:B------:R-:W-:Y:S02]  /*14f0*/  LOP3.LUT R174, R16, 0x1, RZ, 0xfc, !PT ;  /* 0x0000000110ae7812 */ /* 0x000fe400078efcff */
[----:B------:R-:W-:Y:S01]  /*1500*/  SEL R175, RZ, 0x1, P0 ;  /* 0x00000001ffaf7807 */ /* 0x000fe20000000000 */
[----:B------:R-:W-:Y:S01]  /*1510*/  IMAD.IADD R156, R156, 0x1, -R5 ;  /* 0x000000019c9c7824 */ /* 0x000fe200078e0a05 */
[----:B-1----:R-:W-:Y:S01]  /*1520*/  ULEA UR41, UR4, UR41, 0x18 ;  /* 0x0000002904297291 */ /* 0x002fe2000f8ec03f */
[----:B------:R-:W-:Y:S01]  /*1530*/  SHF.R.S32.HI R5, RZ, 0x5, R14 ;  /* 0x00000005ff057819 */ /* 0x000fe2000001140e */
[----:B------:R-:W-:Y:S01]  /*1540*/  IMAD.U32 R160, RZ, RZ, UR42 ;  /* 0x0000002affa07e24 */ /* 0x000fe2000f8e00ff */
[----:B------:R-:W-:Y:S01]  /*1550*/  ULDC UR4, c[0x0][0x284] ;  /* 0x0000a10000047ab9 */ /* 0x000fe20000000800 */
[----:B------:R-:W-:Y:S01]  /*1560*/  UIADD3 UR45, UR41, 0x40, URZ ;  /* 0x00000040292d7890 */ /* 0x000fe2000fffe03f */
[--C-:B------:R-:W-:Y:S01]  /*1570*/  SHF.R.S32.HI R157, RZ, 0x1f, R156.reuse ;  /* 0x0000001fff9d7819 */ /* 0x100fe2000001149c */
[----:B------:R-:W-:Y:S01]  /*1580*/  IMAD R163, R5, -0x10, -R156 ;  /* 0xfffffff005a37824 */ /* 0x000fe200078e0a9c */
[----:B------:R-:W-:-:S02]  /*1590*/  LOP3.LUT R162, R160, 0x8, RZ, 0xc0, !PT ;  /* 0x00000008a0a27812 */ /* 0x000fc400078ec0ff */
[----:B------:R-:W-:Y:S01]  /*15a0*/  LOP3.LUT R160, R160, 0x8, RZ, 0xc, !PT ;  /* 0x00000008a0a07812 */ /* 0x000fe200078e0cff */
[----:B------:R-:W-:Y:S01]  /*15b0*/  IMAD.U32 R159, RZ, RZ, UR45 ;  /* 0x0000002dff9f7e24 */ /* 0x000fe2000f8e00ff */
[----:B------:R-:W-:Y:S01]  /*15c0*/  LOP3.LUT R162, R162, 0x18, RZ, 0x3c, !PT ;  /* 0x00000018a2a27812 */ /* 0x000fe200078e3cff */
[----:B------:R-:W-:-:S04]  /*15d0*/  IMAD.WIDE R156, R5, 0x10, R156 ;  /* 0x00000010059c7825 */ /* 0x000fc800078e029c */
[----:B------:R-:W-:Y:S02]  /*15e0*/  VIADD R161, R159, UR42 ;  /* 0x0000002a9fa17c36 */ /* 0x000fe40008000000 */
[----:B------:R-:W-:-:S07]  /*15f0*/  VIADD R163, R163, UR4 ;  /* 0x00000004a3a37c36 */ /* 0x000fce0008000000 */
.L_x_294:
[----:B------:R-:W-:Y:S01]  /*1600*/  SHF.L.U32 R0, R175, 0x1f, RZ ;  /* 0x0000001faf007819 */ /* 0x000fe200000006ff */
[----:B------:R-:W-:Y:S02]  /*1610*/  ULDC UR4, c[0x0][0x28c] ;  /* 0x0000a30000047ab9 */ /* 0x000fe40000000800 */
[----:B------:R-:W-:Y:S01]  /*1620*/  ISETP.LT.AND P1, PT, RZ, UR4, PT ;  /* 0x00000004ff007c0c */ /* 0x000fe2000bf21270 */
[----:B------:R-:W1:Y:S02]  /*1630*/  SYNCS.PHASECHK.TRANS64.TRYWAIT P0, [R159+UR42], R0 ;  /* 0x000000009f0075a7 */ /* 0x000e64000800016a */
[----:B-1-34-:R-:W-:Y:S10]  /*1640*/  @!P0 BRA `(.L_x_19) ;  /* 0x0000009c002c8947 */ /* 0x01aff40003800000 */
.L_x_315:
[----:B------:R-:W-:Y:S05]  /*1650*/  @P1 BRA `(.L_x_20) ;  /* 0x0000000000401947 */ /* 0x000fea0003800000 */
[----:B-1----:R-:W-:Y:S01]  /*1660*/  MOV R0, 0x0 ;  /* 0x0000000000007802 */ /* 0x002fe20000000f00 */
[----:B------:R-:W-:Y:S01]  /*1670*/  ULDC.64 UR4, c[0x4][0x68] ;  /* 0x01001a0000047ab9 */ /* 0x000fe20000000a00 */
[----:B------:R-:W-:Y:S01]  /*1680*/  ULDC.64 UR6, c[0x4][0x8] ;  /* 0x0100020000067ab9 */ /* 0x000fe20000000a00 */
[----:B------:R-:W-:Y:S01]  /*1690*/  IMAD.U32 R4, RZ, RZ, UR4 ;  /* 0x00000004ff047e24 */ /* 0x000fe2000f8e00ff */
[----:B------:R1:W2:Y:S01]  /*16a0*/  LDC.64 R14, c[0x4][R0] ;  /* 0x01000000000e7b82 */ /* 0x0002a20000000a00 */
[----:B------:R-:W-:Y:S01]  /*16b0*/  IMAD.U32 R5, RZ, RZ, UR5 ;  /* 0x00000005ff057e24 */ /* 0x000fe2000f8e00ff */
[----:B------:R-:W-:Y:S01]  /*16c0*/  ULDC.64 UR4, c[0x4][0x70] ;  /* 0x01001c0000047ab9 */ /* 0x000fe20000000a00 */
[----:B------:R-:W-:Y:S02]  /*16d0*/  IMAD.U32 R10, RZ, RZ, UR6 ;  /* 0x00000006ff0a7e24 */ /* 0x000fe4000f8e00ff */
[----:B------:R-:W-:Y:S02]  /*16e0*/  IMAD.U32 R6, RZ, RZ, UR4 ;  /* 0x00000004ff067e24 */ /* 0x000fe4000f8e00ff */
[----:B------:R-:W-:-:S02]  /*16f0*/  IMAD.U32 R7, RZ, RZ, UR5 ;  /* 0x00000005ff077e24 */ /* 0x000fc4000f8e00ff */
[----:B------:R-:W-:Y:S02]  /*1700*/  IMAD.U32 R11, RZ, RZ, UR7 ;  /* 0x00000007ff0b7e24 */ /* 0x000fe4000f8e00ff */
[----:B------:R-:W-:Y:S02]  /*1710*/  IMAD.MOV.U32 R8, RZ, RZ, 0x1e1 ;  /* 0x000001e1ff087424 */ /* 0x000fe400078e00ff */
[----:B0-----:R-:W-:Y:S02]  /*1720*/  IMAD.MOV.U32 R12, RZ, RZ, 0x1 ;  /* 0x00000001ff0c7424 */ /* 0x001fe400078e00ff */
[----:B-1----:R-:W-:-:S07]  /*1730*/  IMAD.MOV.U32 R13, RZ, RZ, RZ ;  /* 0x000000ffff0d7224 */ /* 0x002fce00078e00ff */
[----:B------:R-:W-:-:S07]  /*1740*/  LEPC R20, `(.L_x_20) ;  /* 0x000000001014794e */ /* 0x000fce0000000000 */
[----:B--2--5:R-:W-:Y:S05]  /*1750*/  CALL.ABS.NOINC R14 ;  /* 0x000000000e007343 */ /* 0x024fea0003c00000 */
.L_x_20:
[----:B------:R-:W-:-:S13]  /*1760*/  ISETP.NE.AND P0, PT, R174, 0x3, PT ;  /* 0x00000003ae00780c */ /* 0x000fda0003f05270 */
[----:B------:R-:W-:Y:S05]  /*1770*/  @!P0 BRA `(.L_x_21) ;  /* 0x0000000000048947 */ /* 0x000fea0003800000 */
[----:B------:R-:W-:Y:S01]  /*1780*/  BPT.TRAP 0x1 ;  /* 0x000000040000795c */ /* 0x000fe20000300000 */
.L_x_21:
[----:B------:R-:W-:Y:S02]  /*1790*/  IMAD.U32 R3, RZ, RZ, UR39 ;  /* 0x00000027ff037e24 */ /* 0x000fe4000f8e00ff */
[----:B-1----:R-:W-:-:S03]  /*17a0*/  IMAD.U32 R0, RZ, RZ, UR38 ;  /* 0x00000026ff007e24 */ /* 0x002fc6000f8e00ff */
[----:B------:R-:W-:Y:S02]  /*17b0*/  LEA R3, R3, UR41, 0x3 ;  /* 0x0000002903037c11 */ /* 0x000fe4000f8e18ff */
[----:B------:R-:W-:-:S04]  /*17c0*/  SHF.L.U32 R0, R0, 0x1f, RZ ;  /* 0x0000001f00007819 */ /* 0x000fc800000006ff */
[----:B------:R1:W2:Y:S01]  /*17d0*/  SYNCS.PHASECHK.TRANS64.TRYWAIT P1, [R3+URZ], R0 ;  /* 0x00000000030075a7 */ /* 0x0002a2000802017f */
[----:B------:R-:W-:Y:S05]  /*17e0*/  @!P0 BRA `(.L_x_22) ;  /* 0x0000000000048947 */ /* 0x000fea0003800000 */
[----:B------:R-:W-:Y:S01]  /*17f0*/  BPT.TRAP 0x1 ;  /* 0x000000040000795c */ /* 0x000fe20000300000 */
.L_x_22:
[----:B------:R-:W-:-:S05]  /*1800*/  IMAD.U32 R4, RZ, RZ, UR43 ;  /* 0x0000002bff047e24 */ /* 0x000fca000f8e00ff */
[----:B------:R-:W-:Y:S01]  /*1810*/  ISETP.GE.AND P2, PT, R4, 0x1, PT ;  /* 0x000000010400780c */ /* 0x000fe20003f46270 */
[----:B--2---:R-:W-:-:S12]  /*1820*/  @P1 BRA `(.L_x_23) ;  /* 0x0000000000081947 */ /* 0x004fd80003800000 */
[----:B------:R-:W2:Y:S02]  /*1830*/  SYNCS.PHASECHK.TRANS64.TRYWAIT P1, [R3+URZ], R0 ;  /* 0x00000000030075a7 */ /* 0x000ea4000802017f */
[----:B--2---:R-:W-:Y:S05]  /*1840*/  @!P1 BRA `(.L_x_24) ;  /* 0x0000009800c09947 */ /* 0x004fea0003800000 */
.L_x_23:
[----:B------:R-:W-:Y:S05]  /*1850*/  WARPSYNC.ALL ;  /* 0x0000000000007948 */ /* 0x000fea0003800000 */
[----:B------:R-:W-:Y:S01]  /*1860*/  UIADD3 UR4, UR41, 0x100, URZ ;  /* 0x0000010029047890 */ /* 0x000fe2000fffe03f */
[----:B------:R-:W-:Y:S01]  /*1870*/  WARPGROUP.ARRIVE ;  /* 0x00000000000079c5 */ /* 0x000fe20000000000 */
[----:B------:R-:W-:Y:S02]  /*1880*/  UIADD3 UR5, UR41, 0x3100, URZ ;  /* 0x0000310029057890 */ /* 0x000fe4000fffe03f */
[----:B------:R-:W-:Y:S02]  /*1890*/  USHF.R.U32.HI UR4, URZ, 0x4, UR4 ;  /* 0x000000043f047899 */ /* 0x000fe40008011604 */
[----:B------:R-:W-:-:S02]  /*18a0*/  USHF.R.U32.HI UR5, URZ, 0x4, UR5 ;  /* 0x000000043f057899 */ /* 0x000fc40008011605 */
[----:B------:R-:W-:Y:S02]  /*18b0*/  ULOP3.LUT UR4, UR4, 0x3fff, URZ, 0xc0, !UPT ;  /* 0x00003fff04047892 */ /* 0x000fe4000f8ec03f */
[----:B------:R-:W-:Y:S02]  /*18c0*/  ULOP3.LUT UR5, UR5, 0x3fff, URZ, 0xc0, !UPT ;  /* 0x00003fff05057892 */ /* 0x000fe4000f8ec03f */
[----:B------:R-:W-:Y:S02]  /*18d0*/  ULOP3.LUT UR10, UR4, 0x10000, URZ, 0xfc, !UPT ;  /* 0x00010000040a7892 */ /* 0x000fe4000f8efc3f */
[----:B------:R-:W-:Y:S02]  /*18e0*/  ULOP3.LUT UR9, UR5, 0x10000, URZ, 0xfc, !UPT ;  /* 0x0001000005097892 */ /* 0x000fe4000f8efc3f */
[----:B------:R-:W-:Y:S02]  /*18f0*/  ULEA UR4, UR39, UR10, 0x8 ;  /* 0x0000000a27047291 */ /* 0x000fe4000f8e403f */
[----:B------:R-:W-:Y:S01]  /*1900*/  ULEA UR6, UR39, UR9, 0xa ;  /* 0x0000000927067291 */ /* 0x000fe2000f8e503f */
[----:B------:R-:W-:Y:S01]  /*1910*/  UMOV UR5, 0x80000020 ;  /* 0x8000002000057882 */ /* 0x000fe20000000000 */
[----:B------:R-:W-:-:S07]  /*1920*/  UMOV UR7, 0x80000020 ;  /* 0x8000002000077882 */ /* 0x000fce0000000000 */
[----:B------:R-:W-:Y:S01]  /*1930*/  HGMMA.64x256x16.F32 R24, gdesc[UR4], RZ, !UPT, gsb0 ;  /* 0x03e00000041879f0 */ /* 0x000fe2000c0008ff */
[----:B------:R-:W-:Y:S02]  /*1940*/  UIADD3 UR4, UR4, 0x2, URZ ;  /* 0x0000000204047890 */ /* 0x000fe4000fffe03f */
[----:B------:R-:W-:Y:S01]  /*1950*/  UIADD3 UR6, UR6, 0x2, URZ ;  /* 0x0000000206067890 */ /* 0x000fe2000fffe03f */
[----:B------:R-:W-:Y:S01]  /*1960*/  UMOV UR5, 0x80000020 ;  /* 0x8000002000057882 */ /* 0x000fe20000000000 */
[----:B------:R-:W-:Y:S01]  /*1970*/  UMOV UR7, 0x80000020 ;  /* 0x8000002000077882 */ /* 0x000fe20000000000 */
[----:B------:R-:W-:Y:S02]  /*1980*/  WARPGROUP.DEPBAR.LE gsb0, 0x0 ;  /* 0x00008000000079c5 */ /* 0x000fe40000010000 */
[----:B------:R-:W-:-:S15]  /*1990*/  WARPGROUP.ARRIVE ;  /* 0x00000000000079c5 */ /* 0x000fde0000000000 */
[----:B------:R-:W-:-:S05]  /*19a0*/  NOP ;  /* 0x0000000000007918 */ /* 0x000fca0000000000 */
[----:B------:R-:W-:Y:S03]  /*19b0*/  HGMMA.64x256x16.F32 R24, gdesc[UR4], R24, gsb0 ;  /* 0x03e00000041879f0 */ /* 0x000fe60008000818 */
[----:B------:R-:W-:Y:S02]  /*19c0*/  WARPGROUP.DEPBAR.LE gsb0, 0x0 ;  /* 0x00008000000079c5 */ /* 0x000fe40000010000 */
[----:B------:R-:W-:Y:S05]  /*19d0*/  @!P2 BRA `(.L_x_25) ;  /* 0x0000000000d8a947 */ /* 0x000fea0003800000 */
[----:B------:R-:W-:Y:S01]  /*19e0*/  UIADD3 UR4, UR39, 0x1, URZ ;  /* 0x0000000127047890 */ /* 0x000fe2000fffe03f */
[----:B-12---:R-:W-:Y:S02]  /*19f0*/  IMAD.U32 R0, RZ, RZ, UR43 ;  /* 0x0000002bff007e24 */ /* 0x006fe4000f8e00ff */
[----:B------:R-:W-:Y:S01]  /*1a00*/  IMAD.U32 R3, RZ, RZ, UR39 ;  /* 0x00000027ff037e24 */ /* 0x000fe2000f8e00ff */
[----:B------:R-:W-:-:S04]  /*1a10*/  UISETP.NE.AND UP0, UPT, UR4, 0x3, UPT ;  /* 0x000000030400788c */ /* 0x000fc8000bf05270 */
[----:B------:R-:W-:Y:S02]  /*1a20*/  USEL UR5, URZ, 0x1, UP0 ;  /* 0x000000013f057887 */ /* 0x000fe40008000000 */
[----:B------:R-:W-:Y:S02]  /*1a30*/  USEL UR8, UR4, URZ, UP0 ;  /* 0x0000003f04087287 */ /* 0x000fe40008000000 */
[----:B------:R-:W-:-:S06]  /*1a40*/  ULOP3.LUT UR5, UR38, UR5, URZ, 0x3c, !UPT ;  /* 0x0000000526057292 */ /* 0x000fcc000f8e3c3f */
[----:B------:R-:W-:-:S07]  /*1a50*/  IMAD.U32 R6, RZ, RZ, UR5 ;  /* 0x00000005ff067e24 */ /* 0x000fce000f8e00ff */
.L_x_32:
[----:B------:R-:W-:Y:S05]  /*1a60*/  @!P0 BRA `(.L_x_26) ;  /* 0x0000000000048947 */ /* 0x000fea0003800000 */
[----:B------:R-:W-:Y:S01]  /*1a70*/  BPT.TRAP 0x1 ;  /* 0x000000040000795c */ /* 0x000fe20000300000 */
.L_x_26:
[----:B------:R-:W-:Y:S01]  /*1a80*/  ULEA UR4, UR8, UR41, 0x3 ;  /* 0x0000002908047291 */ /* 0x000fe2000f8e183f */
[----:B------:R-:W-:-:S08]  /*1a90*/  SHF.L.U32 R4, R6, 0x1f, RZ ;  /* 0x0000001f06047819 */ /* 0x000fd000000006ff */
[----:B------:R1:W2:Y:S01]  /*1aa0*/  SYNCS.PHASECHK.TRANS64.TRYWAIT P1, [UR4], R4 ;  /* 0x00000004ff0075a7 */ /* 0x0002a20008020144 */
[----:B------:R-:W-:Y:S05]  /*1ab0*/  @!P0 BRA `(.L_x_27) ;  /* 0x0000000000048947 */ /* 0x000fea0003800000 */
[----:B------:R-:W-:Y:S01]  /*1ac0*/  BPT.TRAP 0x1 ;  /* 0x000000040000795c */ /* 0x000fe20000300000 */
.L_x_27:
[----:B--2---:R-:W-:Y:S05]  /*1ad0*/  @P1 BRA `(.L_x_28) ;  /* 0x0000000000081947 */ /* 0x004fea0003800000 */
[----:B------:R-:W2:Y:S02]  /*1ae0*/  SYNCS.PHASECHK.TRANS64.TRYWAIT P1, [UR4], R4 ;  /* 0x00000004ff0075a7 */ /* 0x000ea40008020144 */
[----:B--2---:R-:W-:Y:S05]  /*1af0*/  @!P1 BRA `(.L_x_29) ;  /* 0x0000009800289947 */ /* 0x004fea0003800000 */
.L_x_28:
[----:B------:R-:W-:Y:S01]  /*1b00*/  ULEA UR4, UR8, UR10, 0x8 ;  /* 0x0000000a08047291 */ /* 0x000fe2000f8e403f */
[----:B------:R-:W-:Y:S01]  /*1b10*/  WARPGROUP.ARRIVE ;  /* 0x00000000000079c5 */ /* 0x000fe20000000000 */
[----:B------:R-:W-:Y:S01]  /*1b20*/  ULEA UR6, UR8, UR9, 0xa ;  /* 0x0000000908067291 */ /* 0x000fe2000f8e503f */
[----:B------:R-:W-:Y:S01]  /*1b30*/  UMOV UR5, 0x80000020 ;  /* 0x8000002000057882 */ /* 0x000fe20000000000 */
[----:B------:R-:W-:-:S07]  /*1b40*/  UMOV UR7, 0x80000020 ;  /* 0x8000002000077882 */ /* 0x000fce0000000000 */
[----:B------:R-:W-:Y:S01]  /*1b50*/  HGMMA.64x256x16.F32 R24, gdesc[UR4], R24, gsb0 ;  /* 0x03e00000041879f0 */ /* 0x000fe20008000818 */
        /* <DEDUP_REMOVED lines=10> */
[----:B------:R-:W-:Y:S01]  /*1c00*/  BPT.TRAP 0x1 ;  /* 0x000000040000795c */ /* 0x000fe20000300000 */
.L_x_30:
[----:B------:R-:W-:-:S13]  /*1c10*/  ISETP.NE.AND P1, PT, R155, RZ, PT ;  /* 0x000000ff9b00720c */ /* 0x000fda0003f25270 */
[----:B-12---:R-:W-:-:S05]  /*1c20*/  @P1 LEA R4, R3, UR41, 0x3 ;  /* 0x0000002903041c11 */ /* 0x006fca000f8e18ff */
[----:B------:R-:W-:-:S05]  /*1c30*/  @P1 VIADD R5, R4, 0x18 ;  /* 0x0000001804051836 */ /* 0x000fca0000000000 */
[----:B------:R-:W-:-:S04]  /*1c40*/  @P1 PRMT R5, R152, 0x654, R5 ;  /* 0x0000065498051816 */ /* 0x000fc80000000005 */
[----:B------:R1:W-:Y:S01]  /*1c50*/  @P1 SYNCS.ARRIVE.TRANS64.RED.A1T0 RZ, [R5+URZ], RZ ;  /* 0x000000ff05ff19a7 */ /* 0x0003e2000810043f */
[----:B------:R-:W-:-:S13]  /*1c60*/  ISETP.GT.U32.AND P1, PT, R16, 0x1, PT ;  /* 0x000000011000780c */ /* 0x000fda0003f24070 */
[----:B-1----:R-:W-:Y:S05]  /*1c70*/  @P1 BRA `(.L_x_31) ;  /* 0x0000000000041947 */ /* 0x002fea0003800000 */
[----:B------:R-:W-:Y:S01]  /*1c80*/  BPT.TRAP 0x1 ;  /* 0x000000040000795c */ /* 0x000fe20000300000 */
.L_x_31:
[----:B------:R-:W-:Y:S01]  /*1c90*/  UIADD3 UR8, UR8, 0x1, URZ ;  /* 0x0000000108087890 */ /* 0x000fe2000fffe03f */
[C---:B------:R-:W-:Y:S01]  /*1ca0*/  ISETP.GT.AND P2, PT, R0.reuse, 0x1, PT ;  /* 0x000000010000780c */ /* 0x040fe20003f44270 */
[----:B------:R-:W-:Y:S02]  /*1cb0*/  VIADD R3, R3, 0x1 ;  /* 0x0000000103037836 */ /* 0x000fe40000000000 */
[----:B------:R-:W-:Y:S01]  /*1cc0*/  UISETP.NE.AND UP0, UPT, UR8, 0x3, UPT ;  /* 0x000000030800788c */ /* 0x000fe2000bf05270 */
[----:B------:R-:W-:Y:S02]  /*1cd0*/  VIADD R0, R0, 0xffffffff ;  /* 0xffffffff00007836 */ /* 0x000fe40000000000 */
[C---:B------:R-:W-:Y:S01]  /*1ce0*/  ISETP.NE.AND P1, PT, R3.reuse, 0x3, PT ;  /* 0x000000030300780c */ /* 0x040fe20003f25270 */
[----:B------:R-:W-:Y:S02]  /*1cf0*/  USEL UR4, URZ, 0x1, UP0 ;  /* 0x000000013f047887 */ /* 0x000fe40008000000 */
[----:B------:R-:W-:Y:S01]  /*1d00*/  USEL UR8, UR8, URZ, UP0 ;  /* 0x0000003f08087287 */ /* 0x000fe20008000000 */
[----:B------:R-:W-:-:S03]  /*1d10*/  SEL R3, R3, RZ, P1 ;  /* 0x000000ff03037207 */ /* 0x000fc60000800000 */
[----:B------:R-:W-:Y:S01]  /*1d20*/  LOP3.LUT R6, R6, UR4, RZ, 0x3c, !PT ;  /* 0x0000000406067c12 */ /* 0x000fe2000f8e3cff */
[----:B------:R-:W-:Y:S07]  /*1d30*/  @P2 BRA `(.L_x_32) ;  /* 0xfffffffc00482947 */ /* 0x000fee000383ffff */
.L_x_25:
[----:B-12---:R-:W1:Y:S01]  /*1d40*/  LDC R0, c[0x0][0x28c] ;  /* 0x0000a300ff007b82 */ /* 0x006e620000000800 */
[----:B------:R2:W-:Y:S01]  /*1d50*/  SYNCS.ARRIVE.TRANS64.A1T0 RZ, [R160+UR45], RZ ;  /* 0x000000ffa0ff79a7 */ /* 0x0005e2000810002d */
[----:B-1----:R-:W-:-:S13]  /*1d60*/  ISETP.GE.AND P1, PT, R0, 0x1, PT ;  /* 0x000000010000780c */ /* 0x002fda0003f26270 */
[----:B--2---:R-:W-:Y:S05]  /*1d70*/  @!P1 BRA `(.L_x_33) ;  /* 0x0000000000449947 */ /* 0x004fea0003800000 */
[----:B------:R-:W-:Y:S05]  /*1d80*/  @!P0 BRA `(.L_x_34) ;  /* 0x0000000000048947 */ /* 0x000fea0003800000 */
[----:B------:R-:W-:Y:S01]  /*1d90*/  BPT.TRAP 0x1 ;  /* 0x000000040000795c */ /* 0x000fe20000300000 */
.L_x_34:
[----:B------:R-:W-:-:S13]  /*1da0*/  ISETP.NE.AND P0, PT, R155, RZ, PT ;  /* 0x000000ff9b00720c */ /* 0x000fda0003f05270 */
[----:B------:R-:W-:-:S05]  /*1db0*/  VOTEU.ANY UP0, P0 ;  /* 0x00000000003f7886 */ /* 0x000fca0000000100 */
[----:B------:R-:W-:-:S06]  /*1dc0*/  @UP0 UIADD3 UR4, UR43, UR39, URZ ;  /* 0x000000272b040290 */ /* 0x000fcc000fffe03f */
[----:B------:R-:W-:Y:S02]  /*1dd0*/  IMAD.U32 R4, RZ, RZ, UR4 ;  /* 0x00000004ff047e24 */ /* 0x000fe4000f8e00ff */
[----:B------:R-:W-:Y:S02]  /*1de0*/  IMAD.U32 R3, RZ, RZ, UR4 ;  /* 0x00000004ff037e24 */ /* 0x000fe4000f8e00ff */
[----:B------:R-:W-:-:S05]  /*1df0*/  @P0 IMAD.WIDE.U32 R4, R4, -0x55555555, RZ ;  /* 0xaaaaaaab04040825 */ /* 0x000fca00078e00ff */
[----:B------:R-:W-:-:S05]  /*1e00*/  @P0 SHF.R.U32.HI R0, RZ, 0x1, R5 ;  /* 0x00000001ff000819 */ /* 0x000fca0000011605 */
[----:B------:R-:W-:-:S05]  /*1e10*/  @P0 IMAD R0, R0, -0x3, R3 ;  /* 0xfffffffd00000824 */ /* 0x000fca00078e0203 */
[----:B------:R-:W-:-:S05]  /*1e20*/  @P0 LEA R0, R0, UR41, 0x3 ;  /* 0x0000002900000c11 */ /* 0x000fca000f8e18ff */
[----:B------:R-:W-:-:S05]  /*1e30*/  @P0 VIADD R3, R0, 0x18 ;  /* 0x0000001800030836 */ /* 0x000fca0000000000 */
[----:B------:R-:W-:-:S04]  /*1e40*/  @P0 PRMT R3, R152, 0x654, R3 ;  /* 0x0000065498030816 */ /* 0x000fc80000000003 */
[----:B------:R1:W-:Y:S01]  /*1e50*/  @P0 SYNCS.ARRIVE.TRANS64.RED.A1T0 RZ, [R3+URZ], RZ ;  /* 0x000000ff03ff09a7 */ /* 0x0003e2000810043f */
[----:B------:R-:W-:-:S13]  /*1e60*/  ISETP.GT.U32.AND P0, PT, R16, 0x1, PT ;  /* 0x000000011000780c */ /* 0x000fda0003f04070 */
[----:B-1----:R-:W-:Y:S05]  /*1e70*/  @P0 BRA `(.L_x_33) ;  /* 0x0000000000040947 */ /* 0x002fea0003800000 */
[----:B------:R-:W-:Y:S01]  /*1e80*/  BPT.TRAP 0x1 ;  /* 0x000000040000795c */ /* 0x000fe20000300000 */
.L_x_33:
[----:B------:R-:W-:Y:S01]  /*1e90*/  SHF.L.U32 R0, R175, 0x1f, RZ ;  /* 0x0000001faf007819 */ /* 0x000fe200000006ff */
[----:B------:R-:W-:Y:S01]  /*1ea0*/  UIADD3 UR39, UR44, UR39, URZ ;  /* 0x000000272c277290 */ /* 0x000fe2000fffe03f */
[----:B------:R-:W1:Y:S01]  /*1eb0*/  LDC R15, c[0x0][0x288] ;  /* 0x0000a200ff0f7b82 */ /* 0x000e620000000800 */
[----:B------:R-:W-:Y:S01]  /*1ec0*/  UISETP.GE.U32.AND UP1, UPT, UR44, 0x3, UPT ;  /* 0x000000032c00788c */ /* 0x000fe2000bf26070 */
[----:B------:R-:W-:Y:S01]  /*1ed0*/  IMAD.SHL.U32 R8, R158, 0x2, RZ ;  /* 0x000000029e087824 */ /* 0x000fe200078e00ff */
[----:B------:R-:W-:Y:S02]  /*1ee0*/  UISETP.GT.U32.AND UP0, UPT, UR39, 0x2, UPT ;  /* 0x000000022700788c */ /* 0x000fe4000bf04070 */
[----:B------:R-:W-:Y:S02]  /*1ef0*/  UIMAD.WIDE.U32 UR4, UR39, -0x55555555, URZ ;  /* 0xaaaaaaab270478a5 */ /* 0x000fe4000f8e003f */
[----:B------:R-:W-:Y:S01]  /*1f00*/  UISETP.LT.U32.AND UP0, UPT, UR44, 0x3, UP0 ;  /* 0x000000032c00788c */ /* 0x000fe20008701070 */
[----:B------:R-:W2:Y:S01]  /*1f10*/  SYNCS.PHASECHK.TRANS64.TRYWAIT P0, [R159+UR42+0x10], R0 ;  /* 0x000010009f0075a7 */ /* 0x000ea2000800016a */
[----:B------:R-:W-:Y:S01]  /*1f20*/  USHF.R.U32.HI UR4, URZ, 0x1, UR5 ;  /* 0x000000013f047899 */ /* 0x000fe20008011605 */
[----:B------:R-:W-:Y:S01]  /*1f30*/  SHF.R.S32.HI R9, RZ, 0x1f, R8 ;  /* 0x0000001fff097819 */ /* 0x000fe20000011408 */
[----:B------:R-:W-:-:S02]  /*1f40*/  USEL UR6, URZ, 0x1, !UP0 ;  /* 0x000000013f067887 */ /* 0x000fc4000c000000 */
[----:B------:R-:W-:Y:S02]  /*1f50*/  UIMAD UR39, UR4, -0x3, UR39 ;  /* 0xfffffffd042778a4 */ /* 0x000fe4000f8e0227 */
[----:B------:R-:W-:-:S04]  /*1f60*/  ULOP3.LUT UR38, UR38, UR6, URZ, 0x3c, !UPT ;  /* 0x0000000626267292 */ /* 0x000fc8000f8e3c3f */
[----:B------:R-:W-:Y:S01]  /*1f70*/  @UP1 ULOP3.LUT UR38, UR38, 0x1, UR4, 0x78, !UPT ;  /* 0x0000000126261892 */ /* 0x000fe2000f8e7804 */
[----:B-12---:R-:W-:Y:S11]  /*1f80*/  @!P0 BRA `(.L_x_35) ;  /* 0x00000094001c8947 */ /* 0x006ff60003800000 */
.L_x_316:
[----:B------:R-:W-:Y:S01]  /*1f90*/  IMAD.SHL.U32 R14, R19, 0x40, RZ ;  /* 0x00000040130e7824 */ /* 0x000fe200078e00ff */
[----:B------:R-:W-:Y:S01]  /*1fa0*/  ULDC UR6, c[0x0][0x284] ;  /* 0x0000a10000067ab9 */ /* 0x000fe20000000800 */
[----:B0-----:R-:W-:Y:S01]  /*1fb0*/  IMAD.SHL.U32 R12, R22, 0x100, RZ ;  /* 0x00000100160c7824 */ /* 0x001fe200078e00ff */
[----:B------:R-:W-:Y:S01]  /*1fc0*/  SHF.R.S32.HI R165, RZ, 0x1f, R2 ;  /* 0x0000001fffa57819 */ /* 0x000fe20000011402 */
[----:B------:R-:W-:Y:S01]  /*1fd0*/  ULDC.64 UR4, c[0x0][0x5d0] ;  /* 0x0001740000047ab9 */ /* 0x000fe20000000a00 */
[----:B------:R-:W-:Y:S01]  /*1fe0*/  ISETP.GE.AND P0, PT, R14, UR6, PT ;  /* 0x000000060e007c0c */ /* 0x000fe2000bf06270 */
[----:B------:R-:W-:Y:S01]  /*1ff0*/  IMAD.WIDE.U32 R4, R2, UR4, R8 ;  /* 0x0000000402047c25 */ /* 0x000fe2000f8e0008 */
[----:B------:R-:W-:Y:S02]  /*2000*/  SHF.R.S32.HI R13, RZ, 0x1f, R12 ;  /* 0x0000001fff0d7819 */ /* 0x000fe4000001140c */
[C---:B------:R-:W-:Y:S01]  /*2010*/  ISETP.GE.OR P0, PT, R12.reuse, R15, P0 ;  /* 0x0000000f0c00720c */ /* 0x040fe20000706670 */
[----:B------:R-:W-:Y:S01]  /*2020*/  IMAD R3, R165, UR4, RZ ;  /* 0x00000004a5037c24 */ /* 0x000fe2000f8e02ff */
[----:B------:R-:W-:-:S03]  /*2030*/  IADD3 R6, P1, R12, R4, RZ ;  /* 0x000000040c067210 */ /* 0x000fc60007f3e0ff */
[----:B------:R-:W-:-:S05]  /*2040*/  IMAD R3, R2, UR5, R3 ;  /* 0x0000000502037c24 */ /* 0x000fca000f8e0203 */
[----:B------:R-:W-:-:S03]  /*2050*/  IADD3.X R7, R13, R5, R3, P1, !PT ;  /* 0x000000050d077210 */ /* 0x000fc60000ffe403 */
[----:B------:R-:W-:Y:S05]  /*2060*/  @P0 BRA `(.L_x_36) ;  /* 0x0000007c00040947 */ /* 0x000fea0003800000 */
[----:B------:R-:W0:Y:S01]  /*2070*/  LDC.64 R10, c[0x0][0x5c8] ;  /* 0x00017200ff0a7b82 */ /* 0x000e220000000a00 */
[----:B-----5:R-:W-:Y:S01]  /*2080*/  FSETP.NEU.AND P1, PT, R154, RZ, PT ;  /* 0x000000ff9a00720b */ /* 0x020fe20003f2d000 */
[----:B------:R-:W-:Y:S01]  /*2090*/  IMAD R3, R158, -0x2, R15 ;  /* 0xfffffffe9e037824 */ /* 0x000fe200078e020f */
[----:B------:R-:W-:Y:S01]  /*20a0*/  BSSY B0, `(.L_x_36) ;  /* 0x00007bd000007945 */ /* 0x000fe20003800000 */
[----:B------:R-:W-:-:S04]  /*20b0*/  IMAD.WIDE R166, R19, 0x40, R156 ;  /* 0x0000004013a67825 */ /* 0x000fc800078e029c */
[----:B-1----:R-:W-:Y:S02]  /*20c0*/  IMAD.IADD R0, R3, 0x1, -R12 ;  /* 0x0000000103007824 */ /* 0x002fe400078e0a0c */
[----:B------:R-:W-:-:S03]  /*20d0*/  IMAD.IADD R3, R163, 0x1, -R14 ;  /* 0x00000001a3037824 */ /* 0x000fc600078e0a0e */
[----:B------:R-:W-:-:S04]  /*20e0*/  ISETP.GT.AND P0, PT, R0, RZ, PT ;  /* 0x000000ff0000720c */ /* 0x000fc80003f04270 */
[----:B------:R-:W-:Y:S01]  /*20f0*/  ISETP.GT.AND P3, PT, R3, RZ, P0 ;  /* 0x000000ff0300720c */ /* 0x000fe20000764270 */
[-C--:B0-----:R-:W-:Y:S02]  /*2100*/  IMAD R4, R167, R10.reuse, RZ ;  /* 0x0000000aa7047224 */ /* 0x081fe400078e02ff */
[----:B------:R-:W-:-:S04]  /*2110*/  IMAD.WIDE.U32 R6, R166, R10, R6 ;  /* 0x0000000aa6067225 */ /* 0x000fc800078e0006 */
[----:B------:R-:W-:-:S04]  /*2120*/  IMAD R5, R166, R11, R4 ;  /* 0x0000000ba6057224 */ /* 0x000fc800078e0204 */
[----:B------:R-:W-:Y:S01]  /*2130*/  IMAD.IADD R181, R7, 0x1, R5 ;  /* 0x0000000107b57824 */ /* 0x000fe200078e0205 */
[----:B------:R-:W-:Y:S06]  /*2140*/  @!P1 BRA `(.L_x_37) ;  /* 0x0000005400a09947 */ /* 0x000fec0003800000 */
[----:B------:R-:W0:Y:S01]  /*2150*/  LDC.64 R20, c[0x0][0x5b8] ;  /* 0x00016e00ff147b82 */ /* 0x000e220000000a00 */
[----:B------:R-:W-:-:S07]  /*2160*/  ULDC.64 UR4, c[0x0][0x5c0] ;  /* 0x0001700000047ab9 */ /* 0x000fce0000000a00 */
[----:B------:R-:W1:Y:S08]  /*2170*/  LDC.64 R168, c[0x0][0x5b0] ;  /* 0x00016c00ffa87b82 */ /* 0x000e700000000a00 */
[----:B------:R-:W2:Y:S01]  /*2180*/  LDC.64 R14, c[0x0][0x5a8] ;  /* 0x00016a00ff0e7b82 */ /* 0x000ea20000000a00 */
[-C--:B0-----:R-:W-:Y:S02]  /*2190*/  IMAD R7, R165, R20.reuse, RZ ;  /* 0x00000014a5077224 */ /* 0x081fe400078e02ff */
[----:B------:R-:W-:-:S04]  /*21a0*/  IMAD.WIDE.U32 R4, R2, R20, R8 ;  /* 0x0000001402047225 */ /* 0x000fc800078e0008 */
[----:B------:R-:W-:Y:S01]  /*21b0*/  IMAD R177, R2, R21, R7 ;  /* 0x0000001502b17224 */ /* 0x000fe200078e0207 */
[----:B------:R-:W-:Y:S01]  /*21c0*/  IADD3 R164, P1, R12, R4, RZ ;  /* 0x000000040ca47210 */ /* 0x000fe20007f3e0ff */
[----:B-1----:R-:W-:-:S03]  /*21d0*/  IMAD R4, R167, R168, RZ ;  /* 0x000000a8a7047224 */ /* 0x002fc600078e02ff */
[----:B------:R-:W-:Y:S01]  /*21e0*/  IADD3.X R165, R13, R5, R177, P1, !PT ;  /* 0x000000050da57210 */ /* 0x000fe20000ffe4b1 */
[C---:B------:R-:W-:Y:S02]  /*21f0*/  IMAD R179, R166.reuse, R169, R4 ;  /* 0x000000a9a6b37224 */ /* 0x040fe400078e0204 */
[----:B------:R-:W-:-:S04]  /*2200*/  IMAD.WIDE.U32 R4, R166, R168, R164 ;  /* 0x000000a8a6047225 */ /* 0x000fc800078e00a4 */
[----:B------:R-:W-:Y:S01]  /*2210*/  IMAD.IADD R5, R5, 0x1, R179 ;  /* 0x0000000105057824 */ /* 0x000fe200078e02b3 */
[----:B--2---:R-:W-:-:S04]  /*2220*/  LEA R170, P1, R4, R14, 0x1 ;  /* 0x0000000e04aa7211 */ /* 0x004fc800078208ff */
[----:B------:R-:W-:-:S05]  /*2230*/  LEA.HI.X R171, R4, R15, R5, 0x1, P1 ;  /* 0x0000000f04ab7211 */ /* 0x000fca00008f0c05 */
[----:B------:R0:W2:Y:S01]  /*2240*/  @P3 LDG.E.LTC128B.U16 R19, desc[UR36][R170.64] ;  /* 0x00000024aa133981 */ /* 0x0000a2000c1e1520 */
[----:B------:R-:W-:Y:S01]  /*2250*/  IMAD.WIDE.U32 R4, R166, R168, R12 ;  /* 0x000000a8a6047225 */ /* 0x000fe200078e000c */
[----:B------:R-:W-:Y:S02]  /*2260*/  BSSY B1, `(.L_x_38) ;  /* 0x0000014000017945 */ /* 0x000fe40003800000 */
[----:B------:R-:W-:-:S04]  /*2270*/  IADD3 R172, P1, R8, R4, RZ ;  /* 0x0000000408ac7210 */ /* 0x000fc80007f3e0ff */
[----:B------:R-:W-:Y:S01]  /*2280*/  IADD3.X R173, R9, R179, R5, P1, !PT ;  /* 0x000000b309ad7210 */ /* 0x000fe20000ffe405 */
[----:B0-----:R-:W-:Y:S01]  /*2290*/  IMAD.SHL.U32 R170, R168, 0x8, RZ ;  /* 0x00000008a8aa7824 */ /* 0x001fe200078e00ff */
[----:B------:R-:W-:Y:S02]  /*22a0*/  LEA R4, P1, R6, UR4, 0x1 ;  /* 0x0000000406047c11 */ /* 0x000fe4000f8208ff */
[----:B------:R-:W-:Y:S01]  /*22b0*/  SHF.L.U64.HI R171, R168, 0x3, R169 ;  /* 0x00000003a8ab7819 */ /* 0x000fe200000102a9 */
[----:B------:R-:W-:Y:S01]  /*22c0*/  IMAD.WIDE.U32 R172, R2, R20, R172 ;  /* 0x0000001402ac7225 */ /* 0x000fe200078e00ac */
[----:B------:R-:W-:Y:S02]  /*22d0*/  LEA.HI.X R5, R6, UR5, R181, 0x1, P1 ;  /* 0x0000000506057c11 */ /* 0x000fe400088f0cb5 */
[----:B------:R-:W-:Y:S02]  /*22e0*/  ISETP.GT.AND P1, PT, R0, 0x1, PT ;  /* 0x000000010000780c */ /* 0x000fe40003f24270 */
[----:B------:R-:W-:-:S02]  /*22f0*/  LEA R6, P4, R172, R14, 0x1 ;  /* 0x0000000eac067211 */ /* 0x000fc400078808ff */
[----:B------:R-:W-:Y:S01]  /*2300*/  ISETP.GT.AND P2, PT, R3, RZ, P1 ;  /* 0x000000ff0300720c */ /* 0x000fe20000f44270 */
[----:B--2---:R-:W-:-:S05]  /*2310*/  HADD2.F32 R7, -RZ, R19.H0_H0 ;  /* 0x20000013ff077230 */ /* 0x004fca0000004100 */
[----:B------:R-:W-:-:S04]  /*2320*/  FMUL R7, R7, R154 ;  /* 0x0000009a07077220 */ /* 0x000fc80000400000 */
[----:B------:R-:W-:-:S05]  /*2330*/  FFMA R7, R24, R153, R7 ;  /* 0x0000009918077223 */ /* 0x000fca0000000007 */
[----:B------:R-:W-:Y:S01]  /*2340*/  F2FP.F16.F32.PACK_AB R21, RZ, R7 ;  /* 0x00000007ff15723e */ /* 0x000fe200000000ff */
[----:B------:R-:W-:-:S04]  /*2350*/  IMAD.IADD R7, R177, 0x1, R173 ;  /* 0x00000001b1077824 */ /* 0x000fc800078e02ad */
[----:B------:R0:W-:Y:S01]  /*2360*/  @P3 STG.E.U16 desc[UR36][R4.64], R21 ;  /* 0x0000001504003986 */ /* 0x0001e2000c101524 */
[----:B------:R-:W-:Y:S01]  /*2370*/  LEA.HI.X R7, R172, R15, R7, 0x1, P4 ;  /* 0x0000000fac077211 */ /* 0x000fe200020f0c07 */
[----:B------:R-:W-:Y:S06]  /*2380*/  @!P2 BRA `(.L_x_39) ;  /* 0x000000000004a947 */ /* 0x000fec0003800000 */
[----:B------:R1:W5:Y:S02]  /*2390*/  LDG.E.LTC128B.U16 R19, desc[UR36][R6.64+0x2] ;  /* 0x0000022406137981 */ /* 0x000364000c1e1520 */
.L_x_39:
[----:B------:R-:W-:Y:S05]  /*23a0*/  BSYNC B1 ;  /* 0x0000000000017941 */ /* 0x000fea0003800000 */
.L_x_38:
[----:B0----5:R-:W-:Y:S01]  /*23b0*/  HADD2.F32 R21, -RZ, R19.H0_H0 ;  /* 0x20000013ff157230 */ /* 0x021fe20000004100 */
[----:B------:R-:W-:Y:S01]  /*23c0*/  ISETP.GT.AND P0, PT, R3, 0x8, P0 ;  /* 0x000000080300780c */ /* 0x000fe20000704270 */
[----:B------:R-:W-:-:S04]  /*23d0*/  IMAD.WIDE.U32 R170, R166, R168, R170 ;  /* 0x000000a8a6aa7225 */ /* 0x000fc800078e00aa */
[----:B------:R-:W-:Y:S01]  /*23e0*/  FMUL R22, R21, R154 ;  /* 0x0000009a15167220 */ /* 0x000fe20000400000 */
[----:B------:R-:W-:Y:S01]  /*23f0*/  IMAD.IADD R179, R179, 0x1, R171 ;  /* 0x00000001b3b37824 */ /* 0x000fe200078e02ab */
[----:B------:R-:W-:Y:S02]  /*2400*/  IADD3 R21, P3, R164, R170, RZ ;  /* 0x000000aaa4157210 */ /* 0x000fe40007f7e0ff */
[----:B------:R-:W-:-:S03]  /*2410*/  FFMA R22, R25, R153, R22 ;  /* 0x0000009919167223 */ /* 0x000fc60000000016 */
[----:B------:R-:W-:Y:S01]  /*2420*/  IMAD.X R164, R179, 0x1, R165, P3 ;  /* 0x00000001b3a47824 */ /* 0x000fe200018e06a5 */
[C---:B------:R-:W-:Y:S02]  /*2430*/  LEA R24, P3, R21.reuse, R14, 0x1 ;  /* 0x0000000e15187211 */ /* 0x040fe400078608ff */
[----:B------:R-:W-:Y:S02]  /*2440*/  F2FP.F16.F32.PACK_AB R22, RZ, R22 ;  /* 0x00000016ff16723e */ /* 0x000fe400000000ff */
[----:B------:R-:W-:Y:S02]  /*2450*/  LEA.HI.X R25, R21, R15, R164, 0x1, P3 ;  /* 0x0000000f15197211 */ /* 0x000fe400018f0ca4 */
[----:B------:R-:W-:Y:S02]  /*2460*/  PRMT R21, R22, 0x7610, R21 ;  /* 0x0000761016157816 */ /* 0x000fe40000000015 */
[----:B------:R-:W-:-:S03]  /*2470*/  PRMT R22, R19, 0x7610, R22 ;  /* 0x0000761013167816 */ /* 0x000fc60000000016 */
[----:B------:R0:W-:Y:S04]  /*2480*/  @P2 STG.E.U16 desc[UR36][R4.64+0x2], R21 ;  /* 0x0000021504002986 */ /* 0x0001e8000c101524 */
[----:B------:R-:W2:Y:S01]  /*2490*/  @P0 LDG.E.LTC128B.U16 R22, desc[UR36][R24.64] ;  /* 0x0000002418160981 */ /* 0x000ea2000c1e1520 */
[----:B------:R-:W-:Y:S01]  /*24a0*/  IADD3 R8, P2, P3, R8, R170, R12 ;  /* 0x000000aa08087210 */ /* 0x000fe20007b5e00c */
[----:B------:R-:W-:Y:S01]  /*24b0*/  BSSY B1, `(.L_x_40) ;  /* 0x0000011000017945 */ /* 0x000fe20003800000 */
[C---:B------:R-:W-:Y:S02]  /*24c0*/  SHF.L.U64.HI R11, R10.reuse, 0x4, R11 ;  /* 0x000000040a0b7819 */ /* 0x040fe4000001020b */
[----:B------:R-:W-:Y:S02]  /*24d0*/  IADD3.X R9, R9, R179, R13, P2, P3 ;  /* 0x000000b309097210 */ /* 0x000fe400017e640d */
[----:B------:R-:W-:-:S02]  /*24e0*/  LEA R10, P2, R10, R4, 0x4 ;  /* 0x000000040a0a7211 */ /* 0x000fc400078420ff */
[----:B------:R-:W-:Y:S01]  /*24f0*/  ISETP.GT.AND P1, PT, R3, 0x8, P1 ;  /* 0x000000080300780c */ /* 0x000fe20000f24270 */
[----:B0-----:R-:W-:-:S04]  /*2500*/  IMAD.WIDE.U32 R20, R2, R20, R8 ;  /* 0x0000001402147225 */ /* 0x001fc800078e0008 */
[----:B------:R-:W-:Y:S01]  /*2510*/  IMAD.X R11, R11, 0x1, R5, P2 ;  /* 0x000000010b0b7824 */ /* 0x000fe200010e0605 */
[----:B------:R-:W-:Y:S01]  /*2520*/  LEA R8, P3, R20, R14, 0x1 ;  /* 0x0000000e14087211 */ /* 0x000fe200078608ff */
[----:B------:R-:W-:-:S05]  /*2530*/  IMAD.IADD R2, R177, 0x1, R21 ;  /* 0x00000001b1027824 */ /* 0x000fca00078e0215 */
[----:B------:R-:W-:Y:S01]  /*2540*/  LEA.HI.X R9, R20, R15, R2, 0x1, P3 ;  /* 0x0000000f14097211 */ /* 0x000fe200018f0c02 */
[----:B--2---:R-:W-:-:S05]  /*2550*/  HADD2.F32 R19, -RZ, R22.H0_H0 ;  /* 0x20000016ff137230 */ /* 0x004fca0000004100 */
[----:B------:R-:W-:-:S04]  /*2560*/  FMUL R19, R19, R154 ;  /* 0x0000009a13137220 */ /* 0x000fc80000400000 */
[----:B------:R-:W-:-:S05]  /*2570*/  FFMA R19, R26, R153, R19 ;  /* 0x000000991a137223 */ /* 0x000fca0000000013 */
[----:B------:R-:W-:-:S05]  /*2580*/  F2FP.F16.F32.PACK_AB R19, RZ, R19 ;  /* 0x00000013ff13723e */ /* 0x000fca00000000ff */
[----:B------:R0:W-:Y:S01]  /*2590*/  @P0 STG.E.U16 desc[UR36][R10.64], R19 ;  /* 0x000000130a000986 */ /* 0x0001e2000c101524 */
[----:B------:R-:W-:Y:S05]  /*25a0*/  @!P1 BRA `(.L_x_41) ;  /* 0x0000000000049947 */ /* 0x000fea0003800000 */
[----:B------:R2:W5:Y:S02]  /*25b0*/  LDG.E.LTC128B.U16 R22, desc[UR36][R8.64+0x2] ;  /* 0x0000022408167981 */ /* 0x000564000c1e1520 */
.L_x_41:
[----:B------:R-:W-:Y:S05]  /*25c0*/  BSYNC B1 ;  /* 0x0000000000017941 */ /* 0x000fea0003800000 */
.L_x_40:
[----:B-----5:R-:W-:Y:S01]  /*25d0*/  HADD2.F32 R13, -RZ, R22.H0_H0 ;  /* 0x20000016ff0d7230 */ /* 0x020fe20000004100 */
[----:B------:R-:W-:Y:S01]  /*25e0*/  ISETP.GT.AND P0, PT, R0, 0x8, PT ;  /* 0x000000080000780c */ /* 0x000fe20003f04270 */
[----:B------:R-:W-:Y:S03]  /*25f0*/  BSSY B1, `(.L_x_42) ;  /* 0x0000008000017945 */ /* 0x000fe60003800000 */
[----:B------:R-:W-:Y:S01]  /*2600*/  FMUL R2, R13, R154 ;  /* 0x0000009a0d027220 */ /* 0x000fe20000400000 */
[----:B------:R-:W-:-:S03]  /*2610*/  ISETP.GT.AND P2, PT, R3, RZ, P0 ;  /* 0x000000ff0300720c */ /* 0x000fc60000744270 */
[----:B------:R-:W-:-:S05]  /*2620*/  FFMA R2, R27, R153, R2 ;  /* 0x000000991b027223 */ /* 0x000fca0000000002 */
[----:B------:R-:W-:-:S05]  /*2630*/  F2FP.F16.F32.PACK_AB R2, RZ, R2 ;  /* 0x00000002ff02723e */ /* 0x000fca00000000ff */
[----:B------:R3:W-:Y:S01]  /*2640*/  @P1 STG.E.U16 desc[UR36][R10.64+0x2], R2 ;  /* 0x000002020a001986 */ /* 0x0007e2000c101524 */
[----:B------:R-:W-:Y:S05]  /*2650*/  @!P2 BRA `(.L_x_43) ;  /* 0x000000000004a947 */ /* 0x000fea0003800000 */
[----:B------:R4:W5:Y:S02]  /*2660*/  LDG.E.LTC128B.U16 R22, desc[UR36][R6.64+0x10] ;  /* 0x0000102406167981 */ /* 0x000964000c1e1520 */
.L_x_43:
[----:B------:R-:W-:Y:S05]  /*2670*/  BSYNC B1 ;  /* 0x0000000000017941 */ /* 0x000fea0003800000 */
.L_x_42:
        /* <DEDUP_REMOVED lines=10> */
.L_x_45:
[----:B------:R-:W-:Y:S05]  /*2720*/  BSYNC B1 ;  /* 0x0000000000017941 */ /* 0x000fea0003800000 */
.L_x_44:
[----:B0----5:R-:W-:Y:S01]  /*2730*/  HADD2.F32 R13, -RZ, R22.H0_H0 ;  /* 0x20000016ff0d7230 */ /* 0x021fe20000004100 */
[----:B------:R-:W-:Y:S01]  /*2740*/  ISETP.GT.AND P0, PT, R3, 0x8, P0 ;  /* 0x000000080300780c */ /* 0x000fe20000704270 */
[----:B------:R-:W-:Y:S03]  /*2750*/  BSSY B1, `(.L_x_46) ;  /* 0x0000007000017945 */ /* 0x000fe60003800000 */
[----:B---3--:R-:W-:-:S04]  /*2760*/  FMUL R2, R13, R154 ;  /* 0x0000009a0d027220 */ /* 0x008fc80000400000 */
[----:B------:R-:W-:-:S05]  /*2770*/  FFMA R2, R29, R153, R2 ;  /* 0x000000991d027223 */ /* 0x000fca0000000002 */
[----:B------:R-:W-:-:S05]  /*2780*/  F2FP.F16.F32.PACK_AB R2, RZ, R2 ;  /* 0x00000002ff02723e */ /* 0x000fca00000000ff */
[----:B------:R0:W-:Y:S01]  /*2790*/  @P3 STG.E.U16 desc[UR36][R4.64+0x12], R2 ;  /* 0x0000120204003986 */ /* 0x0001e2000c101524 */
[----:B------:R-:W-:Y:S05]  /*27a0*/  @!P0 BRA `(.L_x_47) ;  /* 0x0000000000048947 */ /* 0x000fea0003800000 */
[----:B------:R3:W5:Y:S02]  /*27b0*/  LDG.E.LTC128B.U16 R22, desc[UR36][R8.64+0x10] ;  /* 0x0000102408167981 */ /* 0x000764000c1e1520 */
.L_x_47:
[----:B------:R-:W-:Y:S05]  /*27c0*/  BSYNC B1 ;  /* 0x0000000000017941 */ /* 0x000fea0003800000 */
.L_x_46:
[----:B-----5:R-:W-:Y:S01]  /*27d0*/  HADD2.F32 R13, -RZ, R22.H0_H0 ;  /* 0x20000016ff0d7230 */ /* 0x020fe20000004100 */
[----:B------:R-:W-:Y:S01]  /*27e0*/  ISETP.GT.AND P1, PT, R3, 0x8, P1 ;  /* 0x000000080300780c */ /* 0x000fe20000f24270 */
[----:B------:R-:W-:Y:S03]  /*27f0*/  BSSY B1, `(.L_x_48) ;  /* 0x0000007000017945 */ /* 0x000fe60003800000 */
[----:B------:R-:W-:-:S04]  /*2800*/  FMUL R13, R13, R154 ;  /* 0x0000009a0d0d7220 */ /* 0x000fc80000400000 */
[----:B------:R-:W-:-:S05]  /*2810*/  FFMA R13, R30, R153, R13 ;  /* 0x000000991e0d7223 */ /* 0x000fca000000000d */
[----:B------:R-:W-:-:S05]  /*2820*/  F2FP.F16.F32.PACK_AB R13, RZ, R13 ;  /* 0x0000000dff0d723e */ /* 0x000fca00000000ff */
[----:B------:R0:W-:Y:S01]  /*2830*/  @P0 STG.E.U16 desc[UR36][R10.64+0x10], R13 ;  /* 0x0000100d0a000986 */ /* 0x0001e2000c101524 */
[----:B------:R-:W-:Y:S05]  /*2840*/  @!P1 BRA `(.L_x_49) ;  /* 0x0000000000049947 */ /* 0x000fea0003800000 */
[----:B------:R0:W5:Y:S02]  /*2850*/  LDG.E.LTC128B.U16 R22, desc[UR36][R8.64+0x12] ;  /* 0x0000122408167981 */ /* 0x000164000c1e1520 */
.L_x_49:
[----:B------:R-:W-:Y:S05]  /*2860*/  BSYNC B1 ;  /* 0x0000000000017941 */ /* 0x000fea0003800000 */
.L_x_48:
[----:B0----5:R-:W-:Y:S01]  /*2870*/  HADD2.F32 R13, -RZ, R22.H0_H0 ;  /* 0x20000016ff0d7230 */ /* 0x021fe20000004100 */
        /* <DEDUP_REMOVED lines=9> */
.L_x_51:
[----:B------:R-:W-:Y:S05]  /*2910*/  BSYNC B1 ;  /* 0x0000000000017941 */ /* 0x000fea0003800000 */
.L_x_50:
        /* <DEDUP_REMOVED lines=10> */
.L_x_53:
[----:B------:R-:W-:Y:S05]  /*29c0*/  BSYNC B1 ;  /* 0x0000000000017941 */ /* 0x000fea0003800000 */
.L_x_52:
[----:B0----5:R-:W-:Y:S01]  /*29d0*/  HADD2.F32 R13, -RZ, R22.H0_H0 ;  /* 0x20000016ff0d7230 */ /* 0x021fe20000004100 */
        /* <DEDUP_REMOVED lines=8> */
.L_x_55:
[----:B------:R-:W-:Y:S05]  /*2a60*/  BSYNC B1 ;  /* 0x0000000000017941 */ /* 0x000fea0003800000 */
.L_x_54:
        /* <DEDUP_REMOVED lines=9> */
.L_x_57:
[----:B------:R-:W-:Y:S05]  /*2b00*/  BSYNC B1 ;  /* 0x0000000000017941 */ /* 0x000fea0003800000 */
.L_x_56:
        /* <DEDUP_REMOVED lines=10> */
.L_x_59:
[----:B------:R-:W-:Y:S05]  /*2bb0*/  BSYNC B1 ;  /* 0x0000000000017941 */ /* 0x000fea0003800000 */
.L_x_58:
        /* <DEDUP_REMOVED lines=10> */
.L_x_61:
[----:B------:R-:W-:Y:S05]  /*2c60*/  BSYNC B1 ;  /* 0x0000000000017941 */ /* 0x000fea0003800000 */
.L_x_60:
        /* <DEDUP_REMOVED lines=9> */
.L_x_63:
[----:B------:R-:W-:Y:S05]  /*2d00*/  BSYNC B1 ;  /* 0x0000000000017941 */ /* 0x000fea0003800000 */
.L_x_62:
        /* <DEDUP_REMOVED lines=9> */
.L_x_65:
[----:B------:R-:W-:Y:S05]  /*2da0*/  BSYNC B1 ;  /* 0x0000000000017941 */ /* 0x000fea0003800000 */
.L_x_64:
        /* <DEDUP_REMOVED lines=10> */
.L_x_67:
[----:B------:R-:W-:Y:S05]  /*2e50*/  BSYNC B1 ;  /* 0x0000000000017941 */ /* 0x000fea0003800000 */
.L_x_66:
        /* <DEDUP_REMOVED lines=10> */
.L_x_69:
[----:B------:R-:W-:Y:S05]  /*2f00*/  BSYNC B1 ;  /* 0x0000000000017941 */ /* 0x000fea0003800000 */
.L_x_68:
        /* <DEDUP_REMOVED lines=9> */
.L_x_71:
[----:B------:R-:W-:Y:S05]  /*2fa0*/  BSYNC B1 ;  /* 0x0000000000017941 */ /* 0x000fea0003800000 */
.L_x_70:
        /* <DEDUP_REMOVED lines=9> */
.L_x_73:
[----:B------:R-:W-:Y:S05]  /*3040*/  BSYNC B1 ;  /* 0x0000000000017941 */ /* 0x000fea0003800000 */
.L_x_72:
        /* <DEDUP_REMOVED lines=10> */
.L_x_75:
[----:B------:R-:W-:Y:S05]  /*30f0*/  BSYNC B1 ;  /* 0x0000000000017941 */ /* 0x000fea0003800000 */
.L_x_74:
        /* <DEDUP_REMOVED lines=10> */
.L_x_77:
[----:B------:R-:W-:Y:S05]  /*31a0*/  BSYNC B1 ;  /* 0x0000000000017941 */ /* 0x000fea0003800000 */
.L_x_76:
        /* <DEDUP_REMOVED lines=9> */
.L_x_79:
[----:B------:R-:W-:Y:S05]  /*3240*/  BSYNC B1 ;  /* 0x0000000000017941 */ /* 0x000fea0003800000 */
.L_x_78:
        /* <DEDUP_REMOVED lines=9> */
.L_x_81:
[----:B------:R-:W-:Y:S05]  /*32e0*/  BSYNC B1 ;  /* 0x0000000000017941 */ /* 0x000fea0003800000 */
.L_x_80:
        /* <DEDUP_REMOVED lines=10> */
.L_x_83:
[----:B------:R-:W-:Y:S05]  /*3390*/  BSYNC B1 ;  /* 0x0000000000017941 */ /* 0x000fea0003800000 */
.L_x_82:
        /* <DEDUP_REMOVED lines=10> */
.L_x_85:
[----:B------:R-:W-:Y:S05]  /*3440*/  BSYNC B1 ;  /* 0x0000000000017941 */ /* 0x000fea0003800000 */
.L_x_84:
        /* <DEDUP_REMOVED lines=9> */
.L_x_87:
[----:B------:R-:W-:Y:S05]  /*34e0*/  BSYNC B1 ;  /* 0x0000000000017941 */ /* 0x000fea0003800000 */
.L_x_86:
        /* <DEDUP_REMOVED lines=9> */
.L_x_89:
[----:B------:R-:W-:Y:S05]  /*3580*/  BSYNC B1 ;  /* 0x0000000000017941 */ /* 0x000fea0003800000 */
.L_x_88:
        /* <DEDUP_REMOVED lines=10> */
.L_x_91:
[----:B------:R-:W-:Y:S05]  /*3630*/  BSYNC B1 ;  /* 0x0000000000017941 */ /* 0x000fea0003800000 */
.L_x_90:
        /* <DEDUP_REMOVED lines=10> */
.L_x_93:
[----:B------:R-:W-:Y:S05]  /*36e0*/  BSYNC B1 ;  /* 0x0000000000017941 */ /* 0x000fea0003800000 */
.L_x_92:
        /* <DEDUP_REMOVED lines=9> */
.L_x_95:
[----:B------:R-:W-:Y:S05]  /*3780*/  BSYNC B1 ;  /* 0x0000000000017941 */ /* 0x000fea0003800000 */
.L_x_94:
        /* <DEDUP_REMOVED lines=9> */
.L_x_97:
[----:B------:R-:W-:Y:S05]  /*3820*/  BSYNC B1 ;  /* 0x0000000000017941 */ /* 0x000fea0003800000 */
.L_x_96:
        /* <DEDUP_REMOVED lines=10> */
.L_x_99:
[----:B------:R-:W-:Y:S05]  /*38d0*/  BSYNC B1 ;  /* 0x0000000000017941 */ /* 0x000fea0003800000 */
.L_x_98:
        /* <DEDUP_REMOVED lines=10> */
.L_x_101:
[----:B------:R-:W-:Y:S05]  /*3980*/  BSYNC B1 ;  /* 0x0000000000017941 */ /* 0x000fea0003800000 */
.L_x_100:
        /* <DEDUP_REMOVED lines=9> */
.L_x_103:
[----:B------:R-:W-:Y:S05]  /*3a20*/  BSYNC B1 ;  /* 0x0000000000017941 */ /* 0x000fea0003800000 */
.L_x_102:
        /* <DEDUP_REMOVED lines=9> */
.L_x_105:
[----:B------:R-:W-:Y:S05]  /*3ac0*/  BSYNC B1 ;  /* 0x0000000000017941 */ /* 0x000fea0003800000 */
.L_x_104:
        /* <DEDUP_REMOVED lines=10> */
.L_x_107:
[----:B------:R-:W-:Y:S05]  /*3b70*/  BSYNC B1 ;  /* 0x0000000000017941 */ /* 0x000fea0003800000 */
.L_x_106:
        /* <DEDUP_REMOVED lines=10> */
.L_x_109:
[----:B------:R-:W-:Y:S05]  /*3c20*/  BSYNC B1 ;  /* 0x0000000000017941 */ /* 0x000fea0003800000 */
.L_x_108:
        /* <DEDUP_REMOVED lines=9> */
.L_x_111:
[----:B------:R-:W-:Y:S05]  /*3cc0*/  BSYNC B1 ;  /* 0x0000000000017941 */ /* 0x000fea0003800000 */
.L_x_110:
        /* <DEDUP_REMOVED lines=9> */
.L_x_113:
[----:B------:R-:W-:Y:S05]  /*3d60*/  BSYNC B1 ;  /* 0x0000000000017941 */ /* 0x000fea0003800000 */
.L_x_112:
        /* <DEDUP_REMOVED lines=10> */
.L_x_115:
[----:B------:R-:W-:Y:S05]  /*3e10*/  BSYNC B1 ;  /* 0x0000000000017941 */ /* 0x000fea0003800000 */
.L_x_114:
        /* <DEDUP_REMOVED lines=10> */
.L_x_117:
[----:B------:R-:W-:Y:S05]  /*3ec0*/  BSYNC B1 ;  /* 0x0000000000017941 */ /* 0x000fea0003800000 */
.L_x_116:
        /* <DEDUP_REMOVED lines=9> */
.L_x_119:
[----:B------:R-:W-:Y:S05]  /*3f60*/  BSYNC B1 ;  /* 0x0000000000017941 */ /* 0x000fea0003800000 */
.L_x_118:
        /* <DEDUP_REMOVED lines=9> */
.L_x_121:
[----:B------:R-:W-:Y:S05]  /*4000*/  BSYNC B1 ;  /* 0x0000000000017941 */ /* 0x000fea0003800000 */
.L_x_120:
        /* <DEDUP_REMOVED lines=10> */
.L_x_123:
[----:B------:R-:W-:Y:S05]  /*40b0*/  BSYNC B1 ;  /* 0x0000000000017941 */ /* 0x000fea0003800000 */
.L_x_122:
        /* <DEDUP_REMOVED lines=10> */
.L_x_125:
[----:B------:R-:W-:Y:S05]  /*4160*/  BSYNC B1 ;  /* 0x0000000000017941 */ /* 0x000fea0003800000 */
.L_x_124:
        /* <DEDUP_REMOVED lines=9> */
.L_x_127:
[----:B------:R-:W-:Y:S05]  /*4200*/  BSYNC B1 ;  /* 0x0000000000017941 */ /* 0x000fea0003800000 */
.L_x_126:
        /* <DEDUP_REMOVED lines=9> */
.L_x_129:
[----:B------:R-:W-:Y:S05]  /*42a0*/  BSYNC B1 ;  /* 0x0000000000017941 */ /* 0x000fea0003800000 */
.L_x_128:
        /* <DEDUP_REMOVED lines=10> */
.L_x_131:
[----:B------:R-:W-:Y:S05]  /*4350*/  BSYNC B1 ;  /* 0x0000000000017941 */ /* 0x000fea0003800000 */
.L_x_130:
        /* <DEDUP_REMOVED lines=10> */
.L_x_133:
[----:B------:R-:W-:Y:S05]  /*4400*/  BSYNC B1 ;  /* 0x0000000000017941 */ /* 0x000fea0003800000 */
.L_x_132:
        /* <DEDUP_REMOVED lines=9> */
.L_x_135:
[----:B------:R-:W-:Y:S05]  /*44a0*/  BSYNC B1 ;  /* 0x0000000000017941 */ /* 0x000fea0003800000 */
.L_x_134:
        /* <DEDUP_REMOVED lines=9> */
.L_x_137:
[----:B------:R-:W-:Y:S05]  /*4540*/  BSYNC B1 ;  /* 0x0000000000017941 */ /* 0x000fea0003800000 */
.L_x_136:
        /* <DEDUP_REMOVED lines=10> */
.L_x_139:
[----:B------:R-:W-:Y:S05]  /*45f0*/  BSYNC B1 ;  /* 0x0000000000017941 */ /* 0x000fea0003800000 */
.L_x_138:
        /* <DEDUP_REMOVED lines=10> */
.L_x_141:
[----:B------:R-:W-:Y:S05]  /*46a0*/  BSYNC B1 ;  /* 0x0000000000017941 */ /* 0x000fea0003800000 */
.L_x_140:
        /* <DEDUP_REMOVED lines=9> */
.L_x_143:
[----:B------:R-:W-:Y:S05]  /*4740*/  BSYNC B1 ;  /* 0x0000000000017941 */ /* 0x000fea0003800000 */
.L_x_142:
        /* <DEDUP_REMOVED lines=9> */
.L_x_145:
[----:B------:R-:W-:Y:S05]  /*47e0*/  BSYNC B1 ;  /* 0x0000000000017941 */ /* 0x000fea0003800000 */
.L_x_144:
        /* <DEDUP_REMOVED lines=10> */
.L_x_147:
[----:B------:R-:W-:Y:S05]  /*4890*/  BSYNC B1 ;  /* 0x0000000000017941 */ /* 0x000fea0003800000 */
.L_x_146:
        /* <DEDUP_REMOVED lines=10> */
.L_x_149:
[----:B------:R-:W-:Y:S05]  /*4940*/  BSYNC B1 ;  /* 0x0000000000017941 */ /* 0x000fea0003800000 */
.L_x_148:
        /* <DEDUP_REMOVED lines=9> */
.L_x_151:
[----:B------:R-:W-:Y:S05]  /*49e0*/  BSYNC B1 ;  /* 0x0000000000017941 */ /* 0x000fea0003800000 */
.L_x_150:
        /* <DEDUP_REMOVED lines=9> */
.L_x_153:
[----:B------:R-:W-:Y:S05]  /*4a80*/  BSYNC B1 ;  /* 0x0000000000017941 */ /* 0x000fea0003800000 */
.L_x_152:
        /* <DEDUP_REMOVED lines=10> */
.L_x_155:
[----:B------:R-:W-:Y:S05]  /*4b30*/  BSYNC B1 ;  /* 0x0000000000017941 */ /* 0x000fea0003800000 */
.L_x_154:
        /* <DEDUP_REMOVED lines=10> */
.L_x_157:
[----:B------:R-:W-:Y:S05]  /*4be0*/  BSYNC B1 ;  /* 0x0000000000017941 */ /* 0x000fea0003800000 */
.L_x_156:
        /* <DEDUP_REMOVED lines=9> */
.L_x_159:
[----:B------:R-:W-:Y:S05]  /*4c80*/  BSYNC B1 ;  /* 0x0000000000017941 */ /* 0x000fea0003800000 */
.L_x_158:
        /* <DEDUP_REMOVED lines=9> */
.L_x_161:
[----:B------:R-:W-:Y:S05]  /*4d20*/  BSYNC B1 ;  /* 0x0000000000017941 */ /* 0x000fea0003800000 */
.L_x_160:
        /* <DEDUP_REMOVED lines=10> */
.L_x_163:
[----:B------:R-:W-:Y:S05]  /*4dd0*/  BSYNC B1 ;  /* 0x0000000000017941 */ /* 0x000fea0003800000 */
.L_x_162:
        /* <DEDUP_REMOVED lines=10> */
.L_x_165:
[----:B------:R-:W-:Y:S05]  /*4e80*/  BSYNC B1 ;  /* 0x0000000000017941 */ /* 0x000fea0003800000 */
.L_x_164:
        /* <DEDUP_REMOVED lines=9> */
.L_x_167:
[----:B------:R-:W-:Y:S05]  /*4f20*/  BSYNC B1 ;  /* 0x0000000000017941 */ /* 0x000fea0003800000 */
.L_x_166:
        /* <DEDUP_REMOVED lines=9> */
.L_x_169:
[----:B------:R-:W-:Y:S05]  /*4fc0*/  BSYNC B1 ;  /* 0x0000000000017941 */ /* 0x000fea0003800000 */
.L_x_168:
        /* <DEDUP_REMOVED lines=10> */
.L_x_171:
[----:B------:R-:W-:Y:S05]  /*5070*/  BSYNC B1 ;  /* 0x0000000000017941 */ /* 0x000fea0003800000 */
.L_x_170:
        /* <DEDUP_REMOVED lines=10> */
.L_x_173:
[----:B------:R-:W-:Y:S05]  /*5120*/  BSYNC B1 ;  /* 0x0000000000017941 */ /* 0x000fea0003800000 */
.L_x_172:
        /* <DEDUP_REMOVED lines=9> */
.L_x_175:
[----:B------:R-:W-:Y:S05]  /*51c0*/  BSYNC B1 ;  /* 0x0000000000017941 */ /* 0x000fea0003800000 */
.L_x_174:
        /* <DEDUP_REMOVED lines=9> */
.L_x_177:
[----:B------:R-:W-:Y:S05]  /*5260*/  BSYNC B1 ;  /* 0x0000000000017941 */ /* 0x000fea0003800000 */
.L_x_176:
        /* <DEDUP_REMOVED lines=10> */
.L_x_179:
[----:B------:R-:W-:Y:S05]  /*5310*/  BSYNC B1 ;  /* 0x0000000000017941 */ /* 0x000fea0003800000 */
.L_x_178:
        /* <DEDUP_REMOVED lines=10> */
.L_x_181:
[----:B------:R-:W-:Y:S05]  /*53c0*/  BSYNC B1 ;  /* 0x0000000000017941 */ /* 0x000fea0003800000 */
.L_x_180:
        /* <DEDUP_REMOVED lines=9> */
.L_x_183:
[----:B------:R-:W-:Y:S05]  /*5460*/  BSYNC B1 ;  /* 0x0000000000017941 */ /* 0x000fea0003800000 */
.L_x_182:
        /* <DEDUP_REMOVED lines=9> */
.L_x_185:
[----:B------:R-:W-:Y:S05]  /*5500*/  BSYNC B1 ;  /* 0x0000000000017941 */ /* 0x000fea0003800000 */
.L_x_184:
        /* <DEDUP_REMOVED lines=10> */
.L_x_187:
[----:B------:R-:W-:Y:S05]  /*55b0*/  BSYNC B1 ;  /* 0x0000000000017941 */ /* 0x000fea0003800000 */
.L_x_186:
        /* <DEDUP_REMOVED lines=10> */
.L_x_189:
[----:B------:R-:W-:Y:S05]  /*5660*/  BSYNC B1 ;  /* 0x0000000000017941 */ /* 0x000fea0003800000 */
.L_x_188:
        /* <DEDUP_REMOVED lines=9> */
.L_x_191:
[----:B------:R-:W-:Y:S05]  /*5700*/  BSYNC B1 ;  /* 0x0000000000017941 */ /* 0x000fea0003800000 */
.L_x_190:
        /* <DEDUP_REMOVED lines=9> */
.L_x_193:
[----:B------:R-:W-:Y:S05]  /*57a0*/  BSYNC B1 ;  /* 0x0000000000017941 */ /* 0x000fea0003800000 */
.L_x_192:
        /* <DEDUP_REMOVED lines=10> */
.L_x_195:
[----:B------:R-:W-:Y:S05]  /*5850*/  BSYNC B1 ;  /* 0x0000000000017941 */ /* 0x000fea0003800000 */
.L_x_194:
        /* <DEDUP_REMOVED lines=10> */
.L_x_197:
[----:B------:R-:W-:Y:S05]  /*5900*/  BSYNC B1 ;  /* 0x0000000000017941 */ /* 0x000fea0003800000 */
.L_x_196:
        /* <DEDUP_REMOVED lines=9> */
.L_x_199:
[----:B------:R-:W-:Y:S05]  /*59a0*/  BSYNC B1 ;  /* 0x0000000000017941 */ /* 0x000fea0003800000 */
.L_x_198:
        /* <DEDUP_REMOVED lines=9> */
.L_x_201:
[----:B------:R-:W-:Y:S05]  /*5a40*/  BSYNC B1 ;  /* 0x0000000000017941 */ /* 0x000fea0003800000 */
.L_x_200:
        /* <DEDUP_REMOVED lines=10> */
.L_x_203:
[----:B------:R-:W-:Y:S05]  /*5af0*/  BSYNC B1 ;  /* 0x0000000000017941 */ /* 0x000fea0003800000 */
.L_x_202:
        /* <DEDUP_REMOVED lines=10> */
.L_x_205:
[----:B------:R-:W-:Y:S05]  /*5ba0*/  BSYNC B1 ;  /* 0x0000000000017941 */ /* 0x000fea0003800000 */
.L_x_204:
        /* <DEDUP_REMOVED lines=9> */
.L_x_207:
[----:B------:R-:W-:Y:S05]  /*5c40*/  BSYNC B1 ;  /* 0x0000000000017941 */ /* 0x000fea0003800000 */
.L_x_206:
        /* <DEDUP_REMOVED lines=9> */
.L_x_209:
[----:B------:R-:W-:Y:S05]  /*5ce0*/  BSYNC B1 ;  /* 0x0000000000017941 */ /* 0x000fea0003800000 */
.L_x_208:
        /* <DEDUP_REMOVED lines=10> */
.L_x_211:
[----:B------:R-:W-:Y:S05]  /*5d90*/  BSYNC B1 ;  /* 0x0000000000017941 */ /* 0x000fea0003800000 */
.L_x_210:
        /* <DEDUP_REMOVED lines=10> */
.L_x_213:
[----:B------:R-:W-:Y:S05]  /*5e40*/  BSYNC B1 ;  /* 0x0000000000017941 */ /* 0x000fea0003800000 */
.L_x_212:
        /* <DEDUP_REMOVED lines=9> */
.L_x_215:
[----:B------:R-:W-:Y:S05]  /*5ee0*/  BSYNC B1 ;  /* 0x0000000000017941 */ /* 0x000fea0003800000 */
.L_x_214:
        /* <DEDUP_REMOVED lines=9> */
.L_x_217:
[----:B------:R-:W-:Y:S05]  /*5f80*/  BSYNC B1 ;  /* 0x0000000000017941 */ /* 0x000fea0003800000 */
.L_x_216:
        /* <DEDUP_REMOVED lines=10> */
.L_x_219:
[----:B------:R-:W-:Y:S05]  /*6030*/  BSYNC B1 ;  /* 0x0000000000017941 */ /* 0x000fea0003800000 */
.L_x_218:
        /* <DEDUP_REMOVED lines=10> */
.L_x_221:
[----:B------:R-:W-:Y:S05]  /*60e0*/  BSYNC B1 ;  /* 0x0000000000017941 */ /* 0x000fea0003800000 */
.L_x_220:
        /* <DEDUP_REMOVED lines=9> */
.L_x_223:
[----:B------:R-:W-:Y:S05]  /*6180*/  BSYNC B1 ;  /* 0x0000000000017941 */ /* 0x000fea0003800000 */
.L_x_222:
        /* <DEDUP_REMOVED lines=9> */
.L_x_225:
[----:B------:R-:W-:Y:S05]  /*6220*/  BSYNC B1 ;  /* 0x0000000000017941 */ /* 0x000fea0003800000 */
.L_x_224:
        /* <DEDUP_REMOVED lines=10> */
.L_x_227:
[----:B------:R-:W-:Y:S05]  /*62d0*/  BSYNC B1 ;  /* 0x0000000000017941 */ /* 0x000fea0003800000 */
.L_x_226:
        /* <DEDUP_REMOVED lines=10> */
.L_x_229:
[----:B------:R-:W-:Y:S05]  /*6380*/  BSYNC B1 ;  /* 0x0000000000017941 */ /* 0x000fea0003800000 */
.L_x_228:
        /* <DEDUP_REMOVED lines=9> */
.L_x_231:
[----:B------:R-:W-:Y:S05]  /*6420*/  BSYNC B1 ;  /* 0x0000000000017941 */ /* 0x000fea0003800000 */
.L_x_230:
        /* <DEDUP_REMOVED lines=9> */
.L_x_233:
[----:B------:R-:W-:Y:S05]  /*64c0*/  BSYNC B1 ;  /* 0x0000000000017941 */ /* 0x000fea0003800000 */
.L_x_232:
        /* <DEDUP_REMOVED lines=10> */
.L_x_235:
[----:B------:R-:W-:Y:S05]  /*6570*/  BSYNC B1 ;  /* 0x0000000000017941 */ /* 0x000fea0003800000 */
.L_x_234:
        /* <DEDUP_REMOVED lines=10> */
.L_x_237:
[----:B------:R-:W-:Y:S05]  /*6620*/  BSYNC B1 ;  /* 0x0000000000017941 */ /* 0x000fea0003800000 */
.L_x_236:
        /* <DEDUP_REMOVED lines=9> */
.L_x_239:
[----:B------:R-:W-:Y:S05]  /*66c0*/  BSYNC B1 ;  /* 0x0000000000017941 */ /* 0x000fea0003800000 */
.L_x_238:
        /* <DEDUP_REMOVED lines=9> */
.L_x_241:
[----:B------:R-:W-:Y:S05]  /*6760*/  BSYNC B1 ;  /* 0x0000000000017941 */ /* 0x000fea0003800000 */
.L_x_240:
        /* <DEDUP_REMOVED lines=10> */
.L_x_243:
[----:B------:R-:W-:Y:S05]  /*6810*/  BSYNC B1 ;  /* 0x0000000000017941 */ /* 0x000fea0003800000 */
.L_x_242:
        /* <DEDUP_REMOVED lines=10> */
.L_x_245:
[----:B------:R-:W-:Y:S05]  /*68c0*/  BSYNC B1 ;  /* 0x0000000000017941 */ /* 0x000fea0003800000 */
.L_x_244:
        /* <DEDUP_REMOVED lines=9> */
.L_x_247:
[----:B------:R-:W-:Y:S05]  /*6960*/  BSYNC B1 ;  /* 0x0000000000017941 */ /* 0x000fea0003800000 */
.L_x_246:
        /* <DEDUP_REMOVED lines=9> */
.L_x_249:
[----:B------:R-:W-:Y:S05]  /*6a00*/  BSYNC B1 ;  /* 0x0000000000017941 */ /* 0x000fea0003800000 */
.L_x_248:
        /* <DEDUP_REMOVED lines=10> */
.L_x_251:
[----:B------:R-:W-:Y:S05]  /*6ab0*/  BSYNC B1 ;  /* 0x0000000000017941 */ /* 0x000fea0003800000 */
.L_x_250:
        /* <DEDUP_REMOVED lines=10> */
.L_x_253:
[----:B------:R-:W-:Y:S05]  /*6b60*/  BSYNC B1 ;  /* 0x0000000000017941 */ /* 0x000fea0003800000 */
.L_x_252:
        /* <DEDUP_REMOVED lines=9> */
.L_x_255:
[----:B------:R-:W-:Y:S05]  /*6c00*/  BSYNC B1 ;  /* 0x0000000000017941 */ /* 0x000fea0003800000 */
.L_x_254:
        /* <DEDUP_REMOVED lines=9> */
.L_x_257:
[----:B------:R-:W-:Y:S05]  /*6ca0*/  BSYNC B1 ;  /* 0x0000000000017941 */ /* 0x000fea0003800000 */
.L_x_256:
        /* <DEDUP_REMOVED lines=10> */
.L_x_259:
[----:B------:R-:W-:Y:S05]  /*6d50*/  BSYNC B1 ;  /* 0x0000000000017941 */ /* 0x000fea0003800000 */
.L_x_258:
        /* <DEDUP_REMOVED lines=10> */
.L_x_261:
[----:B------:R-:W-:Y:S05]  /*6e00*/  BSYNC B1 ;  /* 0x0000000000017941 */ /* 0x000fea0003800000 */
.L_x_260:
        /* <DEDUP_REMOVED lines=9> */
.L_x_263:
[----:B------:R-:W-:Y:S05]  /*6ea0*/  BSYNC B1 ;  /* 0x0000000000017941 */ /* 0x000fea0003800000 */
.L_x_262:
        /* <DEDUP_REMOVED lines=9> */
.L_x_265:
[----:B------:R-:W-:Y:S05]  /*6f40*/  BSYNC B1 ;  /* 0x0000000000017941 */ /* 0x000fea0003800000 */
.L_x_264:
        /* <DEDUP_REMOVED lines=10> */
.L_x_267:
[----:B------:R-:W-:Y:S05]  /*6ff0*/  BSYNC B1 ;  /* 0x0000000000017941 */ /* 0x000fea0003800000 */
.L_x_266:
        /* <DEDUP_REMOVED lines=10> */
.L_x_269:
[----:B------:R-:W-:Y:S05]  /*70a0*/  BSYNC B1 ;  /* 0x0000000000017941 */ /* 0x000fea0003800000 */
.L_x_268:
        /* <DEDUP_REMOVED lines=9> */
.L_x_271:
[----:B------:R-:W-:Y:S05]  /*7140*/  BSYNC B1 ;  /* 0x0000000000017941 */ /* 0x000fea0003800000 */
.L_x_270:
        /* <DEDUP_REMOVED lines=9> */
.L_x_273:
[----:B------:R-:W-:Y:S05]  /*71e0*/  BSYNC B1 ;  /* 0x0000000000017941 */ /* 0x000fea0003800000 */
.L_x_272:
        /* <DEDUP_REMOVED lines=10> */
.L_x_275:
[----:B------:R-:W-:Y:S05]  /*7290*/  BSYNC B1 ;  /* 0x0000000000017941 */ /* 0x000fea0003800000 */
.L_x_274:
        /* <DEDUP_REMOVED lines=10> */
.L_x_277:
[----:B------:R-:W-:Y:S05]  /*7340*/  BSYNC B1 ;  /* 0x0000000000017941 */ /* 0x000fea0003800000 */
.L_x_276:
        /* <DEDUP_REMOVED lines=9> */
.L_x_279:
[----:B------:R-:W-:Y:S05]  /*73e0*/  BSYNC B1 ;  /* 0x0000000000017941 */ /* 0x000fea0003800000 */
.L_x_278:
        /* <DEDUP_REMOVED lines=9> */
.L_x_281:
[----:B------:R-:W-:Y:S05]  /*7480*/  BSYNC B1 ;  /* 0x0000000000017941 */ /* 0x000fea0003800000 */
.L_x_280:
        /* <DEDUP_REMOVED lines=10> */
.L_x_283:
[----:B------:R-:W-:Y:S05]  /*7530*/  BSYNC B1 ;  /* 0x0000000000017941 */ /* 0x000fea0003800000 */
.L_x_282:
        /* <DEDUP_REMOVED lines=10> */
.L_x_285:
[----:B------:R-:W-:Y:S05]  /*75e0*/  BSYNC B1 ;  /* 0x0000000000017941 */ /* 0x000fea0003800000 */
.L_x_284:
[----:B01--45:R-:W-:Y:S01]  /*75f0*/  HADD2.F32 R7, -RZ, R22.H0_H0 ;  /* 0x20000016ff077230 */ /* 0x033fe20000004100 */
        /* <DEDUP_REMOVED lines=8> */
.L_x_287:
[----:B------:R-:W-:Y:S05]  /*7680*/  BSYNC B1 ;  /* 0x0000000000017941 */ /* 0x000fea0003800000 */
.L_x_286:
[----:B0----5:R-:W-:Y:S01]  /*7690*/  HADD2.F32 R5, -RZ, R22.H0_H0 ;  /* 0x20000016ff057230 */ /* 0x021fe20000004100 */
[----:B------:R-:W-:Y:S01]  /*76a0*/  ISETP.GT.AND P1, PT, R3, 0x8, P1 ;  /* 0x000000080300780c */ /* 0x000fe20000f24270 */
[----:B------:R-:W-:Y:S01]  /*76b0*/  @P0 IMAD.MOV.U32 R4, RZ, RZ, R10 ;  /* 0x000000ffff040224 */ /* 0x000fe200078e000a */
[----:B------:R-:W-:Y:S02]  /*76c0*/  BSSY B1, `(.L_x_288) ;  /* 0x0000009000017945 */ /* 0x000fe40003800000 */
[----:B------:R-:W-:-:S04]  /*76d0*/  FMUL R5, R5, R154 ;  /* 0x0000009a05057220 */ /* 0x000fc80000400000 */
[----:B------:R-:W-:-:S05]  /*76e0*/  FFMA R5, R150, R153, R5 ;  /* 0x0000009996057223 */ /* 0x000fca0000000005 */
[----:B------:R-:W-:-:S04]  /*76f0*/  F2FP.F16.F32.PACK_AB R5, RZ, R5 ;  /* 0x00000005ff05723e */ /* 0x000fc800000000ff */
[----:B------:R-:W-:Y:S01]  /*7700*/  PRMT R2, R5, 0x7610, R2 ;  /* 0x0000761005027816 */ /* 0x000fe20000000002 */
[----:B------:R-:W-:-:S05]  /*7710*/  @P0 IMAD.MOV.U32 R5, RZ, RZ, R11 ;  /* 0x000000ffff050224 */ /* 0x000fca00078e000b */
[----:B------:R0:W-:Y:S01]  /*7720*/  @P0 STG.E.U16 desc[UR36][R4.64+0x1f0], R2 ;  /* 0x0001f00204000986 */ /* 0x0001e2000c101524 */
[----:B------:R-:W-:Y:S05]  /*7730*/  @!P1 BRA `(.L_x_289) ;  /* 0x0000000000049947 */ /* 0x000fea0003800000 */
[----:B------:R4:W5:Y:S02]  /*7740*/  LDG.E.LTC128B.U16 R22, desc[UR36][R8.64+0x1f2] ;  /* 0x0001f22408167981 */ /* 0x000964000c1e1520 */
.L_x_289:
[----:B------:R-:W-:Y:S05]  /*7750*/  BSYNC B1 ;  /* 0x0000000000017941 */ /* 0x000fea0003800000 */
.L_x_288:
[----:B------:R-:W-:Y:S05]  /*7760*/  @!P1 BRA `(.L_x_290) ;  /* 0x0000002400409947 */ /* 0x000fea0003800000 */
[----:B-----5:R-:W-:-:S05]  /*7770*/  HADD2.F32 R3, -RZ, R22.H0_H0 ;  /* 0x20000016ff037230 */ /* 0x020fca0000004100 */
[----:B------:R-:W-:-:S04]  /*7780*/  FMUL R0, R3, R154 ;  /* 0x0000009a03007220 */ /* 0x000fc80000400000 */
[----:B------:R-:W-:-:S05]  /*7790*/  FFMA R0, R151, R153, R0 ;  /* 0x0000009997007223 */ /* 0x000fca0000000000 */
[----:B------:R-:W-:-:S05]  /*77a0*/  F2FP.F16.F32.PACK_AB R0, RZ, R0 ;  /* 0x00000000ff00723e */ /* 0x000fca00000000ff */
[----:B------:R0:W-:Y:S01]  /*77b0*/  STG.E.U16 desc[UR36][R10.64+0x1f2], R0 ;  /* 0x0001f2000a007986 */ /* 0x0001e2000c101524 */
[----:B------:R-:W-:Y:S05]  /*77c0*/  BRA `(.L_x_290) ;  /* 0x0000002400287947 */ /* 0x000fea0003800000 */
.L_x_37:
[----:B------:R-:W-:Y:S01]  /*77d0*/  ISETP.GT.AND P2, PT, R0, 0x1, PT ;  /* 0x000000010000780c */ /* 0x000fe20003f44270 */
[----:B------:R-:W-:Y:S01]  /*77e0*/  ULDC.64 UR4, c[0x0][0x5c0] ;  /* 0x0001700000047ab9 */ /* 0x000fe20000000a00 */
[-C--:B------:R-:W-:Y:S01]  /*77f0*/  FMUL R24, R24, R153.reuse ;  /* 0x0000009918187220 */ /* 0x080fe20000400000 */
[-C--:B------:R-:W-:Y:S01]  /*7800*/  FMUL R25, R25, R153.reuse ;  /* 0x0000009919197220 */ /* 0x080fe20000400000 */
[----:B------:R-:W-:Y:S01]  /*7810*/  ISETP.GT.AND P1, PT, R3, RZ, P2 ;  /* 0x000000ff0300720c */ /* 0x000fe20001724270 */
[-C--:B------:R-:W-:Y:S01]  /*7820*/  FMUL R26, R26, R153.reuse ;  /* 0x000000991a1a7220 */ /* 0x080fe20000400000 */
[----:B------:R-:W-:Y:S01]  /*7830*/  LEA R4, P4, R6, UR4, 0x1 ;  /* 0x0000000406047c11 */ /* 0x000fe2000f8808ff */
[-C--:B------:R-:W-:Y:S01]  /*7840*/  FMUL R27, R27, R153.reuse ;  /* 0x000000991b1b7220 */ /* 0x080fe20000400000 */
[----:B------:R-:W-:Y:S01]  /*7850*/  F2FP.F16.F32.PACK_AB R24, RZ, R24 ;  /* 0x00000018ff18723e */ /* 0x000fe200000000ff */
[-C--:B------:R-:W-:Y:S01]  /*7860*/  FMUL R28, R28, R153.reuse ;  /* 0x000000991c1c7220 */ /* 0x080fe20000400000 */
[----:B------:R-:W-:Y:S01]  /*7870*/  LEA.HI.X R5, R6, UR5, R181, 0x1, P4 ;  /* 0x0000000506057c11 */ /* 0x000fe2000a0f0cb5 */
[----:B------:R-:W-:Y:S01]  /*7880*/  FMUL R29, R29, R153 ;  /* 0x000000991d1d7220 */ /* 0x000fe20000400000 */
[----:B------:R-:W-:Y:S01]  /*7890*/  F2FP.F16.F32.PACK_AB R25, RZ, R25 ;  /* 0x00000019ff19723e */ /* 0x000fe200000000ff */
[-C--:B------:R-:W-:Y:S01]  /*78a0*/  FMUL R30, R30, R153.reuse ;  /* 0x000000991e1e7220 */ /* 0x080fe20000400000 */
[----:B------:R-:W-:Y:S01]  /*78b0*/  ISETP.GT.AND P2, PT, R3, 0x8, P2 ;  /* 0x000000080300780c */ /* 0x000fe20001744270 */
[----:B------:R-:W-:Y:S01]  /*78c0*/  @P3 STG.E.U16 desc[UR36][R4.64], R24 ;  /* 0x0000001804003986 */ /* 0x000fe2000c101524 */
[C---:B------:R-:W-:Y:S01]  /*78d0*/  SHF.L.U64.HI R11, R10.reuse, 0x4, R11 ;  /* 0x000000040a0b7819 */ /* 0x040fe2000001020b */
[-C--:B------:R-:W-:Y:S01]  /*78e0*/  FMUL R31, R31, R153.reuse ;  /* 0x000000991f1f7220 */ /* 0x080fe20000400000 */
[----:B------:R-:W-:Y:S01]  /*78f0*/  LEA R6, P3, R10, R4, 0x4 ;  /* 0x000000040a067211 */ /* 0x000fe200078620ff */
[----:B------:R-:W-:Y:S01]  /*7900*/  @P1 STG.E.U16 desc[UR36][R4.64+0x2], R25 ;  /* 0x0000021904001986 */ /* 0x000fe2000c101524 */
[----:B------:R-:W-:Y:S01]  /*7910*/  ISETP.GT.AND P1, PT, R3, 0x8, P0 ;  /* 0x000000080300780c */ /* 0x000fe20000724270 */
[----:B------:R-:W-:Y:S01]  /*7920*/  FMUL R32, R32, R153 ;  /* 0x0000009920207220 */ /* 0x000fe20000400000 */
[----:B------:R-:W-:Y:S01]  /*7930*/  F2FP.F16.F32.PACK_AB R26, RZ, R26 ;  /* 0x0000001aff1a723e */ /* 0x000fe200000000ff */
[----:B------:R-:W-:Y:S01]  /*7940*/  IMAD.X R7, R11, 0x1, R5, P3 ;  /* 0x000000010b077824 */ /* 0x000fe200018e0605 */
[----:B------:R-:W-:Y:S01]  /*7950*/  F2FP.F16.F32.PACK_AB R27, RZ, R27 ;  /* 0x0000001bff1b723e */ /* 0x000fe200000000ff */
[-C--:B------:R-:W-:Y:S01]  /*7960*/  FMUL R33, R33, R153.reuse ;  /* 0x0000009921217220 */ /* 0x080fe20000400000 */
[----:B------:R-:W-:Y:S01]  /*7970*/  ISETP.GT.AND P0, PT, R0, 0x8, PT ;  /* 0x000000080000780c */ /* 0x000fe20003f04270 */
[-C--:B------:R-:W-:Y:S01]  /*7980*/  FMUL R34, R34, R153.reuse ;  /* 0x0000009922227220 */ /* 0x080fe20000400000 */
[----:B------:R-:W-:Y:S01]  /*7990*/  F2FP.F16.F32.PACK_AB R28, RZ, R28 ;  /* 0x0000001cff1c723e */ /* 0x000fe200000000ff */
[-C--:B------:R-:W-:Y:S01]  /*79a0*/  FMUL R35, R35, R153.reuse ;  /* 0x0000009923237220 */ /* 0x080fe20000400000 */
[C---:B------:R-:W-:Y:S01]  /*79b0*/  ISETP.GT.AND P4, PT, R3.reuse, RZ, P0 ;  /* 0x000000ff0300720c */ /* 0x040fe20000784270 */
[----:B------:R-:W-:Y:S01]  /*79c0*/  FMUL R36, R36, R153 ;  /* 0x0000009924247220 */ /* 0x000fe20000400000 */
[----:B------:R-:W-:Y:S01]  /*79d0*/  F2FP.F16.F32.PACK_AB R29, RZ, R29 ;  /* 0x0000001dff1d723e */ /* 0x000fe200000000ff */
[----:B------:R-:W-:Y:S01]  /*79e0*/  @P1 STG.E.U16 desc[UR36][R6.64], R26 ;  /* 0x0000001a06001986 */ /* 0x000fe2000c101524 */
[----:B------:R-:W-:Y:S01]  /*79f0*/  ISETP.GT.AND P1, PT, R3, 0x8, P0 ;  /* 0x000000080300780c */ /* 0x000fe20000724270 */
[-C--:B------:R-:W-:Y:S01]  /*7a00*/  FMUL R37, R37, R153.reuse ;  /* 0x0000009925257220 */ /* 0x080fe20000400000 */
[----:B------:R-:W-:Y:S01]  /*7a10*/  F2FP.F16.F32.PACK_AB R30, RZ, R30 ;  /* 0x0000001eff1e723e */ /* 0x000fe200000000ff */
[----:B------:R-:W-:Y:S01]  /*7a20*/  @P2 STG.E.U16 desc[UR36][R6.64+0x2], R27 ;  /* 0x0000021b06002986 */ /* 0x000fe2000c101524 */
[----:B------:R-:W-:Y:S01]  /*7a30*/  ISETP.GT.AND P2, PT, R0, 0x9, PT ;  /* 0x000000090000780c */ /* 0x000fe20003f44270 */
[----:B------:R-:W-:Y:S01]  /*7a40*/  FMUL R38, R38, R153 ;  /* 0x0000009926267220 */ /* 0x000fe20000400000 */
[----:B------:R-:W-:Y:S01]  /*7a50*/  F2FP.F16.F32.PACK_AB R31, RZ, R31 ;  /* 0x0000001fff1f723e */ /* 0x000fe200000000ff */
[-C--:B------:R-:W-:Y:S01]  /*7a60*/  FMUL R39, R39, R153.reuse ;  /* 0x0000009927277220 */ /* 0x080fe20000400000 */
[C---:B------:R-:W-:Y:S01]  /*7a70*/  ISETP.GT.AND P3, PT, R3.reuse, RZ, P2 ;  /* 0x000000ff0300720c */ /* 0x040fe20001764270 */
[----:B------:R-:W-:Y:S01]  /*7a80*/  @P4 STG.E.U16 desc[UR36][R4.64+0x10], R28 ;  /* 0x0000101c04004986 */ /* 0x000fe2000c101524 */
[----:B------:R-:W-:Y:S01]  /*7a90*/  ISETP.GT.AND P2, PT, R3, 0x8, P2 ;  /* 0x000000080300780c */ /* 0x000fe20001744270 */
[-C--:B------:R-:W-:Y:S01]  /*7aa0*/  FMUL R40, R40, R153.reuse ;  /* 0x0000009928287220 */ /* 0x080fe20000400000 */
[----:B------:R-:W-:Y:S01]  /*7ab0*/  ISETP.GT.AND P0, PT, R0, 0x10, PT ;  /* 0x000000100000780c */ /* 0x000fe20003f04270 */
[-C--:B------:R-:W-:Y:S01]  /*7ac0*/  FMUL R41, R41, R153.reuse ;  /* 0x0000009929297220 */ /* 0x080fe20000400000 */
[----:B------:R-:W-:Y:S01]  /*7ad0*/  F2FP.F16.F32.PACK_AB R32, RZ, R32 ;  /* 0x00000020ff20723e */ /* 0x000fe200000000ff */
[-C--:B------:R-:W-:Y:S01]  /*7ae0*/  FMUL R42, R42, R153.reuse ;  /* 0x000000992a2a7220 */ /* 0x080fe20000400000 */
[----:B------:R-:W-:Y:S01]  /*7af0*/  ISETP.GT.AND P4, PT, R3, RZ, P0 ;  /* 0x000000ff0300720c */ /* 0x000fe20000784270 */
[----:B------:R-:W-:Y:S01]  /*7b00*/  FMUL R43, R43, R153 ;  /* 0x000000992b2b7220 */ /* 0x000fe20000400000 */
[----:B------:R-:W-:Y:S01]  /*7b10*/  F2FP.F16.F32.PACK_AB R33, RZ, R33 ;  /* 0x00000021ff21723e */ /* 0x000fe200000000ff */
[-C--:B------:R-:W-:Y:S01]  /*7b20*/  FMUL R44, R44, R153.reuse ;  /* 0x000000992c2c7220 */ /* 0x080fe20000400000 */
[----:B------:R-:W-:Y:S01]  /*7b30*/  F2FP.F16.F32.PACK_AB R34, RZ, R34 ;  /* 0x00000022ff22723e */ /* 0x000fe200000000ff */
[----:B------:R-:W-:Y:S01]  /*7b40*/  @P3 STG.E.U16 desc[UR36][R4.64+0x12], R29 ;  /* 0x0000121d04003986 */ /* 0x000fe2000c101524 */
[----:B------:R-:W-:Y:S01]  /*7b50*/  ISETP.GT.AND P3, PT, R0, 0x11, PT ;  /* 0x000000110000780c */ /* 0x000fe20003f64270 */
[----:B------:R-:W-:Y:S01]  /*7b60*/  FMUL R45, R45, R153 ;  /* 0x000000992d2d7220 */ /* 0x000fe20000400000 */
[----:B------:R-:W-:Y:S01]  /*7b70*/  F2FP.F16.F32.PACK_AB R35, RZ, R35 ;  /* 0x00000023ff23723e */ /* 0x000fe200000000ff */
[----:B------:R-:W-:Y:S01]  /*7b80*/  @P1 STG.E.U16 desc[UR36][R6.64+0x10], R30 ;  /* 0x0000101e06001986 */ /* 0x000fe2000c101524 */
[C---:B------:R-:W-:Y:S01]  /*7b90*/  ISETP.GT.AND P1, PT, R3.reuse, 0x8, P0 ;  /* 0x000000080300780c */ /* 0x040fe20000724270 */
[-C--:B------:R-:W-:Y:S01]  /*7ba0*/  FMUL R46, R46, R153.reuse ;  /* 0x000000992e2e7220 */ /* 0x080fe20000400000 */
[----:B------:R-:W-:Y:S01]  /*7bb0*/  ISETP.GT.AND P0, PT, R0, 0x18, PT ;  /* 0x000000180000780c */ /* 0x000fe20003f04270 */
[----:B------:R-:W-:Y:S01]  /*7bc0*/  @P2 STG.E.U16 desc[UR36][R6.64+0x12], R31 ;  /* 0x0000121f06002986 */ /* 0x000fe2000c101524 */
[----:B------:R-:W-:Y:S01]  /*7bd0*/  ISETP.GT.AND P2, PT, R3, RZ, P3 ;  /* 0x000000ff0300720c */ /* 0x000fe20001f44270 */
[-C--:B------:R-:W-:Y:S01]  /*7be0*/  FMUL R47, R47, R153.reuse ;  /* 0x000000992f2f7220 */ /* 0x080fe20000400000 */
[C---:B------:R-:W-:Y:S01]  /*7bf0*/  ISETP.GT.AND P3, PT, R3.reuse, 0x8, P3 ;  /* 0x000000080300780c */ /* 0x040fe20001f64270 */
[----:B------:R-:W-:Y:S01]  /*7c00*/  @P4 STG.E.U16 desc[UR36][R4.64+0x20], R32 ;  /* 0x0000202004004986 */ /* 0x000fe2000c101524 */
[----:B------:R-:W-:Y:S01]  /*7c10*/  ISETP.GT.AND P4, PT, R3, RZ, P0 ;  /* 0x000000ff0300720c */ /* 0x000fe20000784270 */
[-C--:B------:R-:W-:Y:S01]  /*7c20*/  FMUL R48, R48, R153.reuse ;  /* 0x0000009930307220 */ /* 0x080fe20000400000 */
[----:B------:R-:W-:Y:S01]  /*7c30*/  F2FP.F16.F32.PACK_AB R36, RZ, R36 ;  /* 0x00000024ff24723e */ /* 0x000fe200000000ff */
[----:B------:R-:W-:Y:S01]  /*7c40*/  FMUL R49, R49, R153 ;  /* 0x0000009931317220 */ /* 0x000fe20000400000 */
[----:B------:R-:W-:Y:S01]  /*7c50*/  F2FP.F16.F32.PACK_AB R37, RZ, R37 ;  /* 0x00000025ff25723e */ /* 0x000fe200000000ff */
[-C--:B------:R-:W-:Y:S01]  /*7c60*/  FMUL R50, R50, R153.reuse ;  /* 0x0000009932327220 */ /* 0x080fe20000400000 */
[----:B------:R-:W-:Y:S01]  /*7c70*/  F2FP.F16.F32.PACK_AB R38, RZ, R38 ;  /* 0x00000026ff26723e */ /* 0x000fe200000000ff */
[----:B------:R-:W-:Y:S01]  /*7c80*/  FMUL R51, R51, R153 ;  /* 0x0000009933337220 */ /* 0x000fe20000400000 */
[----:B------:R-:W-:Y:S01]  /*7c90*/  F2FP.F16.F32.PACK_AB R39, RZ, R39 ;  /* 0x00000027ff27723e */ /* 0x000fe200000000ff */
[----:B------:R-:W-:Y:S01]  /*7ca0*/  @P2 STG.E.U16 desc[UR36][R4.64+0x22], R33 ;  /* 0x0000222104002986 */ /* 0x000fe2000c101524 */
[----:B------:R-:W-:Y:S01]  /*7cb0*/  F2FP.F16.F32.PACK_AB R40, RZ, R40 ;  /* 0x00000028ff28723e */ /* 0x000fe200000000ff */
[----:B------:R-:W-:Y:S01]  /*7cc0*/  FMUL R52, R52, R153 ;  /* 0x0000009934347220 */ /* 0x000fe20000400000 */
[----:B------:R-:W-:Y:S01]  /*7cd0*/  F2FP.F16.F32.PACK_AB R41, RZ, R41 ;  /* 0x00000029ff29723e */ /* 0x000fe200000000ff */
[----:B------:R-:W-:Y:S01]  /*7ce0*/  @P1 STG.E.U16 desc[UR36][R6.64+0x20], R34 ;  /* 0x0000202206001986 */ /* 0x000fe2000c101524 */
[----:B------:R-:W-:Y:S01]  /*7cf0*/  ISETP.GT.AND P1, PT, R3, 0x8, P0 ;  /* 0x000000080300780c */ /* 0x000fe20000724270 */
[-C--:B------:R-:W-:Y:S01]  /*7d00*/  FMUL R53, R53, R153.reuse ;  /* 0x0000009935357220 */ /* 0x080fe20000400000 */
[C---:B------:R-:W-:Y:S01]  /*7d10*/  ISETP.GT.AND P0, PT, R0.reuse, 0x20, PT ;  /* 0x000000200000780c */ /* 0x040fe20003f04270 */
[----:B------:R-:W-:Y:S01]  /*7d20*/  @P3 STG.E.U16 desc[UR36][R6.64+0x22], R35 ;  /* 0x0000222306003986 */ /* 0x000fe2000c101524 */
[----:B------:R-:W-:Y:S01]  /*7d30*/  ISETP.GT.AND P3, PT, R0, 0x19, PT ;  /* 0x000000190000780c */ /* 0x000fe20003f64270 */
[-C--:B------:R-:W-:Y:S01]  /*7d40*/  FMUL R54, R54, R153.reuse ;  /* 0x0000009936367220 */ /* 0x080fe20000400000 */
[----:B------:R-:W-:Y:S01]  /*7d50*/  F2FP.F16.F32.PACK_AB R42, RZ, R42 ;  /* 0x0000002aff2a723e */ /* 0x000fe200000000ff */
[----:B------:R-:W-:Y:S01]  /*7d60*/  @P4 STG.E.U16 desc[UR36][R4.64+0x30], R36 ;  /* 0x0000302404004986 */ /* 0x000fe2000c101524 */
[----:B------:R-:W-:Y:S01]  /*7d70*/  ISETP.GT.AND P2, PT, R3, RZ, P3 ;  /* 0x000000ff0300720c */ /* 0x000fe20001f44270 */
[-C--:B------:R-:W-:Y:S01]  /*7d80*/  FMUL R55, R55, R153.reuse ;  /* 0x0000009937377220 */ /* 0x080fe20000400000 */
[C---:B------:R-:W-:Y:S01]  /*7d90*/  ISETP.GT.AND P3, PT, R3.reuse, 0x8, P3 ;  /* 0x000000080300780c */ /* 0x040fe20001f64270 */
[-C--:B------:R-:W-:Y:S01]  /*7da0*/  FMUL R56, R56, R153.reuse ;  /* 0x0000009938387220 */ /* 0x080fe20000400000 */
[----:B------:R-:W-:Y:S01]  /*7db0*/  ISETP.GT.AND P4, PT, R3, RZ, P0 ;  /* 0x000000ff0300720c */ /* 0x000fe20000784270 */
[----:B------:R-:W-:Y:S01]  /*7dc0*/  FMUL R57, R57, R153 ;  /* 0x0000009939397220 */ /* 0x000fe20000400000 */
[----:B------:R-:W-:Y:S01]  /*7dd0*/  F2FP.F16.F32.PACK_AB R43, RZ, R43 ;  /* 0x0000002bff2b723e */ /* 0x000fe200000000ff */
[-C--:B------:R-:W-:Y:S01]  /*7de0*/  FMUL R58, R58, R153.reuse ;  /* 0x000000993a3a7220 */ /* 0x080fe20000400000 */
[----:B------:R-:W-:Y:S01]  /*7df0*/  F2FP.F16.F32.PACK_AB R44, RZ, R44 ;  /* 0x0000002cff2c723e */ /* 0x000fe200000000ff */
[----:B------:R-:W-:Y:S01]  /*7e00*/  FMUL R59, R59, R153 ;  /* 0x000000993b3b7220 */ /* 0x000fe20000400000 */
[----:B------:R-:W-:Y:S01]  /*7e10*/  F2FP.F16.F32.PACK_AB R45, RZ, R45 ;  /* 0x0000002dff2d723e */ /* 0x000fe200000000ff */
[----:B------:R-:W-:Y:S01]  /*7e20*/  FMUL R60, R60, R153 ;  /* 0x000000993c3c7220 */ /* 0x000fe20000400000 */
[----:B------:R-:W-:Y:S01]  /*7e30*/  F2FP.F16.F32.PACK_AB R46, RZ, R46 ;  /* 0x0000002eff2e723e */ /* 0x000fe200000000ff */
[----:B------:R-:W-:Y:S01]  /*7e40*/  @P2 STG.E.U16 desc[UR36][R4.64+0x32], R37 ;  /* 0x0000322504002986 */ /* 0x000fe2000c101524 */
[----:B------:R-:W-:Y:S01]  /*7e50*/  F2FP.F16.F32.PACK_AB R47, RZ, R47 ;  /* 0x0000002fff2f723e */ /* 0x000fe200000000ff */
[-C--:B------:R-:W-:Y:S01]  /*7e60*/  FMUL R61, R61, R153.reuse ;  /* 0x000000993d3d7220 */ /* 0x080fe20000400000 */
[----:B------:R-:W-:Y:S01]  /*7e70*/  F2FP.F16.F32.PACK_AB R48, RZ, R48 ;  /* 0x00000030ff30723e */ /* 0x000fe200000000ff */
[----:B------:R-:W-:Y:S01]  /*7e80*/  @P1 STG.E.U16 desc[UR36][R6.64+0x30], R38 ;  /* 0x0000302606001986 */ /* 0x000fe2000c101524 */
[----:B------:R-:W-:Y:S01]  /*7e90*/  ISETP.GT.AND P1, PT, R3, 0x8, P0 ;  /* 0x000000080300780c */ /* 0x000fe20000724270 */
[-C--:B------:R-:W-:Y:S01]  /*7ea0*/  FMUL R62, R62, R153.reuse ;  /* 0x000000993e3e7220 */ /* 0x080fe20000400000 */
[C---:B------:R-:W-:Y:S01]  /*7eb0*/  ISETP.GT.AND P0, PT, R0.reuse, 0x28, PT ;  /* 0x000000280000780c */ /* 0x040fe20003f04270 */
[----:B------:R-:W-:Y:S01]  /*7ec0*/  @P3 STG.E.U16 desc[UR36][R6.64+0x32], R39 ;  /* 0x0000322706003986 */ /* 0x000fe2000c101524 */
[----:B------:R-:W-:Y:S01]  /*7ed0*/  ISETP.GT.AND P3, PT, R0, 0x21, PT ;  /* 0x000000210000780c */ /* 0x000fe20003f64270 */
[----:B------:R-:W-:Y:S01]  /*7ee0*/  FMUL R63, R63, R153 ;  /* 0x000000993f3f7220 */ /* 0x000fe20000400000 */
[----:B------:R-:W-:Y:S01]  /*7ef0*/  F2FP.F16.F32.PACK_AB R49, RZ, R49 ;  /* 0x00000031ff31723e */ /* 0x000fe200000000ff */
[----:B------:R-:W-:Y:S01]  /*7f00*/  @P4 STG.E.U16 desc[UR36][R4.64+0x40], R40 ;  /* 0x0000402804004986 */ /* 0x000fe2000c101524 */
[C---:B------:R-:W-:Y:S01]  /*7f10*/  ISETP.GT.AND P2, PT, R3.reuse, RZ, P3 ;  /* 0x000000ff0300720c */ /* 0x040fe20001f44270 */
[-C--:B------:R-:W-:Y:S01]  /*7f20*/  FMUL R64, R64, R153.reuse ;  /* 0x0000009940407220 */ /* 0x080fe20000400000 */
[----:B------:R-:W-:Y:S01]  /*7f30*/  ISETP.GT.AND P3, PT, R3, 0x8, P3 ;  /* 0x000000080300780c */ /* 0x000fe20001f64270 */
[-C--:B------:R-:W-:Y:S01]  /*7f40*/  FMUL R65, R65, R153.reuse ;  /* 0x0000009941417220 */ /* 0x080fe20000400000 */
        /* <DEDUP_REMOVED lines=248> */
[----:B------:R-:W-:-:S02]  /*8ed0*/  ISETP.GT.AND P1, PT, R3, 0x8, P0 ;  /* 0x000000080300780c */ /* 0x000fc40000724270 */
[C---:B------:R-:W-:Y:S01]  /*8ee0*/  ISETP.GT.AND P0, PT, R0.reuse, 0x78, PT ;  /* 0x000000780000780c */ /* 0x040fe20003f04270 */
[----:B------:R-:W-:Y:S01]  /*8ef0*/  @P3 STG.E.U16 desc[UR36][R6.64+0xd2], R79 ;  /* 0x0000d24f06003986 */ /* 0x000fe2000c101524 */
[----:B------:R-:W-:Y:S02]  /*8f00*/  ISETP.GT.AND P3, PT, R0, 0x71, PT ;  /* 0x000000710000780c */ /* 0x000fe40003f64270 */
[----:B------:R-:W-:Y:S01]  /*8f10*/  F2FP.F16.F32.PACK_AB R119, RZ, R119 ;  /* 0x00000077ff77723e */ /* 0x000fe200000000ff */
[----:B------:R-:W-:Y:S01]  /*8f20*/  @P4 STG.E.U16 desc[UR36][R4.64+0xe0], R80 ;  /* 0x0000e05004004986 */ /* 0x000fe2000c101524 */
[C---:B------:R-:W-:Y:S02]  /*8f30*/  ISETP.GT.AND P2, PT, R3.reuse, RZ, P3 ;  /* 0x000000ff0300720c */ /* 0x040fe40001f44270 */
[C---:B------:R-:W-:Y:S02]  /*8f40*/  ISETP.GT.AND P3, PT, R3.reuse, 0x8, P3 ;  /* 0x000000080300780c */ /* 0x040fe40001f64270 */
[----:B------:R-:W-:-:S02]  /*8f50*/  ISETP.GT.AND P4, PT, R3, RZ, P0 ;  /* 0x000000ff0300720c */ /* 0x000fc40000784270 */
[----:B------:R-:W-:Y:S02]  /*8f60*/  F2FP.F16.F32.PACK_AB R120, RZ, R120 ;  /* 0x00000078ff78723e */ /* 0x000fe400000000ff */
[----:B------:R-:W-:Y:S02]  /*8f70*/  F2FP.F16.F32.PACK_AB R121, RZ, R121 ;  /* 0x00000079ff79723e */ /* 0x000fe400000000ff */
[----:B------:R-:W-:Y:S02]  /*8f80*/  F2FP.F16.F32.PACK_AB R122, RZ, R122 ;  /* 0x0000007aff7a723e */ /* 0x000fe400000000ff */
[----:B------:R-:W-:Y:S01]  /*8f90*/  F2FP.F16.F32.PACK_AB R123, RZ, R123 ;  /* 0x0000007bff7b723e */ /* 0x000fe200000000ff */
[----:B------:R-:W-:Y:S01]  /*8fa0*/  @P2 STG.E.U16 desc[UR36][R4.64+0xe2], R81 ;  /* 0x0000e25104002986 */ /* 0x000fe2000c101524 */
[----:B------:R-:W-:Y:S02]  /*8fb0*/  F2FP.F16.F32.PACK_AB R124, RZ, R124 ;  /* 0x0000007cff7c723e */ /* 0x000fe400000000ff */
        /* <DEDUP_REMOVED lines=66> */
[----:B------:R-:W-:Y:S04]  /*93e0*/  @P2 STG.E.U16 desc[UR36][R4.64+0x122], R97 ;  /* 0x0001226104002986 */ /* 0x000fe8000c101524 */
[----:B------:R-:W-:Y:S01]  /*93f0*/  @P1 STG.E.U16 desc[UR36][R6.64+0x120], R98 ;  /* 0x0001206206001986 */ /* 0x000fe2000c101524 */
[----:B------:R-:W-:-:S02]  /*9400*/  ISETP.GT.AND P1, PT, R3, 0x8, P0 ;  /* 0x000000080300780c */ /* 0x000fc40000724270 */
[C---:B------:R-:W-:Y:S01]  /*9410*/  ISETP.GT.AND P0, PT, R0.reuse, 0xa0, PT ;  /* 0x000000a00000780c */ /* 0x040fe20003f04270 */
[----:B------:R-:W-:Y:S01]  /*9420*/  @P3 STG.E.U16 desc[UR36][R6.64+0x122], R99 ;  /* 0x0001226306003986 */ /* 0x000fe2000c101524 */
[----:B------:R-:W-:-:S03]  /*9430*/  ISETP.GT.AND P3, PT, R0, 0x99, PT ;  /* 0x000000990000780c */ /* 0x000fc60003f64270 */
[----:B------:R-:W-:Y:S01]  /*9440*/  @P4 STG.E.U16 desc[UR36][R4.64+0x130], R100 ;  /* 0x0001306404004986 */ /* 0x000fe2000c101524 */
[C---:B------:R-:W-:Y:S02]  /*9450*/  ISETP.GT.AND P2, PT, R3.reuse, RZ, P3 ;  /* 0x000000ff0300720c */ /* 0x040fe40001f44270 */
[C---:B------:R-:W-:Y:S02]  /*9460*/  ISETP.GT.AND P3, PT, R3.reuse, 0x8, P3 ;  /* 0x000000080300780c */ /* 0x040fe40001f64270 */
[----:B------:R-:W-:-:S09]  /*9470*/  ISETP.GT.AND P4, PT, R3, RZ, P0 ;  /* 0x000000ff0300720c */ /* 0x000fd20000784270 */
[----:B------:R-:W-:Y:S04]  /*9480*/  @P2 STG.E.U16 desc[UR36][R4.64+0x132], R101 ;  /* 0x0001326504002986 */ /* 0x000fe8000c101524 */
[----:B------:R-:W-:Y:S01]  /*9490*/  @P1 STG.E.U16 desc[UR36][R6.64+0x130], R102 ;  /* 0x0001306606001986 */ /* 0x000fe2000c101524 */
[----:B------:R-:W-:Y:S02]  /*94a0*/  ISETP.GT.AND P1, PT, R3, 0x8, P0 ;  /* 0x000000080300780c */ /* 0x000fe40000724270 */
        /* <DEDUP_REMOVED lines=76> */
[C---:B------:R-:W-:Y:S02]  /*9970*/  ISETP.GT.AND P3, PT, R3.reuse, RZ, P0 ;  /* 0x000000ff0300720c */ /* 0x040fe40000764270 */
[----:B------:R-:W-:-:S07]  /*9980*/  ISETP.GT.AND P0, PT, R3, 0x8, P0 ;  /* 0x000000080300780c */ /* 0x000fce0000704270 */
[----:B------:R-:W-:Y:S04]  /*9990*/  @P2 STG.E.U16 desc[UR36][R4.64+0x1b2], R133 ;  /* 0x0001b28504002986 */ /* 0x000fe8000c101524 */
[----:B------:R-:W-:Y:S01]  /*99a0*/  @P1 STG.E.U16 desc[UR36][R6.64+0x1b0], R134 ;  /* 0x0001b08606001986 */ /* 0x000fe2000c101524 */
[----:B------:R-:W-:-:S03]  /*99b0*/  ISETP.GT.AND P1, PT, R0, 0xe8, PT ;  /* 0x000000e80000780c */ /* 0x000fc60003f24270 */
        /* <DEDUP_REMOVED lines=11> */
[C---:B------:R-:W-:Y:S02]  /*9a70*/  ISETP.GT.AND P2, PT, R3.reuse, RZ, P0 ;  /* 0x000000ff0300720c */ /* 0x040fe40000744270 */
[----:B------:R-:W-:Y:S01]  /*9a80*/  ISETP.GT.AND P0, PT, R3, 0x8, P0 ;  /* 0x000000080300780c */ /* 0x000fe20000704270 */
[----:B------:R-:W-:Y:S01]  /*9a90*/  @P3 STG.E.U16 desc[UR36][R4.64+0x1d0], R140 ;  /* 0x0001d08c04003986 */ /* 0x000fe2000c101524 */
[----:B------:R-:W-:-:S04]  /*9aa0*/  ISETP.GT.AND P3, PT, R0, 0xf0, PT ;  /* 0x000000f00000780c */ /* 0x000fc80003f64270 */
[C---:B------:R-:W-:Y:S02]  /*9ab0*/  ISETP.GT.AND P4, PT, R3.reuse, RZ, P3 ;  /* 0x000000ff0300720c */ /* 0x040fe40001f84270 */
[----:B------:R-:W-:-:S03]  /*9ac0*/  ISETP.GT.AND P3, PT, R3, 0x8, P3 ;  /* 0x000000080300780c */ /* 0x000fc60001f64270 */
[----:B------:R-:W-:Y:S01]  /*9ad0*/  @P2 STG.E.U16 desc[UR36][R4.64+0x1d2], R141 ;  /* 0x0001d28d04002986 */ /* 0x000fe2000c101524 */
[----:B------:R-:W-:-:S03]  /*9ae0*/  ISETP.GT.AND P2, PT, R0, 0xf8, PT ;  /* 0x000000f80000780c */ /* 0x000fc60003f44270 */
[----:B------:R-:W-:Y:S01]  /*9af0*/  @P1 STG.E.U16 desc[UR36][R6.64+0x1d0], R142 ;  /* 0x0001d08e06001986 */ /* 0x000fe2000c101524 */
[----:B------:R-:W-:-:S03]  /*9b00*/  ISETP.GT.AND P1, PT, R0, 0xf9, PT ;  /* 0x000000f90000780c */ /* 0x000fc60003f24270 */
[----:B------:R-:W-:Y:S01]  /*9b10*/  @P0 STG.E.U16 desc[UR36][R6.64+0x1d2], R143 ;  /* 0x0001d28f06000986 */ /* 0x000fe2000c101524 */
[----:B------:R-:W-:-:S03]  /*9b20*/  ISETP.GT.AND P0, PT, R0, 0xf1, PT ;  /* 0x000000f10000780c */ /* 0x000fc60003f04270 */
[----:B------:R-:W-:Y:S01]  /*9b30*/  @P4 STG.E.U16 desc[UR36][R4.64+0x1e0], R144 ;  /* 0x0001e09004004986 */ /* 0x000fe2000c101524 */
[C---:B------:R-:W-:Y:S02]  /*9b40*/  ISETP.GT.AND P4, PT, R3.reuse, RZ, P0 ;  /* 0x000000ff0300720c */ /* 0x040fe40000784270 */
[----:B------:R-:W-:-:S11]  /*9b50*/  ISETP.GT.AND P0, PT, R3, 0x8, P0 ;  /* 0x000000080300780c */ /* 0x000fd60000704270 */
[----:B------:R-:W-:Y:S01]  /*9b60*/  @P4 STG.E.U16 desc[UR36][R4.64+0x1e2], R145 ;  /* 0x0001e29104004986 */ /* 0x000fe2000c101524 */
[C---:B------:R-:W-:Y:S01]  /*9b70*/  ISETP.GT.AND P4, PT, R3.reuse, RZ, P2 ;  /* 0x000000ff0300720c */ /* 0x040fe20001784270 */
[----:B------:R-:W-:Y:S01]  /*9b80*/  @P0 IMAD.MOV.U32 R2, RZ, RZ, R6 ;  /* 0x000000ffff020224 */ /* 0x000fe200078e0006 */
[C---:B------:R-:W-:Y:S01]  /*9b90*/  ISETP.GT.AND P2, PT, R3.reuse, 0x8, P2 ;  /* 0x000000080300780c */ /* 0x040fe20001744270 */
[----:B------:R-:W-:Y:S01]  /*9ba0*/  @P3 STG.E.U16 desc[UR36][R6.64+0x1e0], R146 ;  /* 0x0001e09206003986 */ /* 0x000fe2000c101524 */
[C---:B------:R-:W-:Y:S02]  /*9bb0*/  ISETP.GT.AND P3, PT, R3.reuse, RZ, P1 ;  /* 0x000000ff0300720c */ /* 0x040fe40000f64270 */
[----:B------:R-:W-:Y:S01]  /*9bc0*/  ISETP.GT.AND P1, PT, R3, 0x8, P1 ;  /* 0x000000080300780c */ /* 0x000fe20000f24270 */
[----:B------:R-:W-:-:S05]  /*9bd0*/  @P0 IMAD.MOV.U32 R3, RZ, RZ, R7 ;  /* 0x000000ffff030224 */ /* 0x000fca00078e0007 */
[----:B------:R0:W-:Y:S02]  /*9be0*/  @P0 STG.E.U16 desc[UR36][R2.64+0x1e2], R147 ;  /* 0x0001e29302000986 */ /* 0x0001e4000c101524 */
[----:B0-----:R-:W-:Y:S02]  /*9bf0*/  @P4 IMAD.MOV.U32 R2, RZ, RZ, R4 ;  /* 0x000000ffff024224 */ /* 0x001fe400078e0004 */
[----:B------:R-:W-:-:S05]  /*9c00*/  @P4 IMAD.MOV.U32 R3, RZ, RZ, R5 ;  /* 0x000000ffff034224 */ /* 0x000fca00078e0005 */
[----:B------:R0:W-:Y:S04]  /*9c10*/  @P4 STG.E.U16 desc[UR36][R2.64+0x1f0], R148 ;  /* 0x0001f09402004986 */ /* 0x0001e8000c101524 */
[----:B------:R1:W-:Y:S01]  /*9c20*/  @P3 STG.E.U16 desc[UR36][R4.64+0x1f2], R149 ;  /* 0x0001f29504003986 */ /* 0x0003e2000c101524 */
[----:B0-----:R-:W-:Y:S02]  /*9c30*/  @P2 IMAD.MOV.U32 R2, RZ, RZ, R6 ;  /* 0x000000ffff022224 */ /* 0x001fe400078e0006 */
[----:B------:R-:W-:-:S05]  /*9c40*/  @P2 IMAD.MOV.U32 R3, RZ, RZ, R7 ;  /* 0x000000ffff032224 */ /* 0x000fca00078e0007 */
[----:B------:R1:W-:Y:S04]  /*9c50*/  @P2 STG.E.U16 desc[UR36][R2.64+0x1f0], R150 ;  /* 0x0001f09602002986 */ /* 0x0003e8000c101524 */
[----:B------:R1:W-:Y:S02]  /*9c60*/  @P1 STG.E.U16 desc[UR36][R6.64+0x1f2], R151 ;  /* 0x0001f29706001986 */ /* 0x0003e4000c101524 */
.L_x_290:
[----:B------:R-:W-:Y:S05]  /*9c70*/  BSYNC B0 ;  /* 0x0000000000007941 */ /* 0x000fea0003800000 */
.L_x_36:
[----:B01----:R-:W2:Y:S01]  /*9c80*/  LDL.64 R2, [R1] ;  /* 0x0000000001027983 */ /* 0x003ea20000100a00 */
[----:B------:R-:W-:Y:S01]  /*9c90*/  ULDC.64 UR4, c[0x0][0x650] ;  /* 0x0001940000047ab9 */ /* 0x000fe20000000a00 */
[----:B------:R0:W-:Y:S01]  /*9ca0*/  SYNCS.ARRIVE.TRANS64.A1T0 RZ, [R162+UR45], RZ ;  /* 0x000000ffa2ff79a7 */ /* 0x0001e2000810002d */
[----:B------:R-:W-:Y:S01]  /*9cb0*/  PRMT R0, RZ, 0x7610, R0 ;  /* 0x00007610ff007816 */ /* 0x000fe20000000000 */
[----:B------:R-:W-:Y:S02]  /*9cc0*/  IMAD.MOV.U32 R19, RZ, RZ, -0x1 ;  /* 0xffffffffff137424 */ /* 0x000fe400078e00ff */
[----:B-----5:R-:W-:Y:S01]  /*9cd0*/  IMAD.MOV.U32 R22, RZ, RZ, -0x1 ;  /* 0xffffffffff167424 */ /* 0x020fe200078e00ff */
[----:B--2---:R-:W-:-:S04]  /*9ce0*/  LEA R18, P0, R2, R18, 0x1 ;  /* 0x0000001202127211 */ /* 0x004fc800078008ff */
[----:B------:R-:W-:Y:S01]  /*9cf0*/  LEA.HI.X R17, R2, R17, R23, 0x1, P0 ;  /* 0x0000001102117211 */ /* 0x000fe200000f0c17 */
[----:B------:R-:W-:Y:S01]  /*9d00*/  IMAD.MOV.U32 R2, RZ, RZ, -0x1 ;  /* 0xffffffffff027424 */ /* 0x000fe200078e00ff */
[----:B------:R-:W-:-:S04]  /*9d10*/  ISETP.GE.U32.AND P0, PT, R18, UR4, PT ;  /* 0x0000000412007c0c */ /* 0x000fc8000bf06070 */
[----:B------:R-:W-:-:S13]  /*9d20*/  ISETP.GE.U32.AND.EX P0, PT, R17, UR5, PT, P0 ;  /* 0x0000000511007c0c */ /* 0x000fda000bf06100 */
[----:B0-----:R-:W-:Y:S05]  /*9d30*/  @P0 BRA `(.L_x_291) ;  /* 0x0000000400700947 */ /* 0x001fea0003800000 */
[----:B------:R-:W0:Y:S01]  /*9d40*/  S2R R10, SR_CTAID.X ;  /* 0x00000000000a7919 */ /* 0x000e220000002500 */
[----:B---34-:R-:W1:Y:S01]  /*9d50*/  LDC.64 R8, c[0x0][0x628] ;  /* 0x00018a00ff087b82 */ /* 0x018e620000000a00 */
[----:B------:R-:W-:Y:S01]  /*9d60*/  ULDC UR4, c[0x0][0x150] ;  /* 0x0000540000047ab9 */ /* 0x000fe20000000800 */
[----:B------:R-:W-:Y:S01]  /*9d70*/  IMAD.MOV.U32 R6, RZ, RZ, R18 ;  /* 0x000000ffff067224 */ /* 0x000fe200078e0012 */
[----:B------:R-:W2:Y:S01]  /*9d80*/  S2R R20, SR_CTAID.Y ;  /* 0x0000000000147919 */ /* 0x000ea20000002600 */
[----:B------:R-:W-:-:S04]  /*9d90*/  IMAD.MOV.U32 R7, RZ, RZ, R17 ;  /* 0x000000ffff077224 */ /* 0x000fc800078e0011 */
[----:B------:R-:W3:Y:S08]  /*9da0*/  LDC R15, c[0x0][0x144] ;  /* 0x00005100ff0f7b82 */ /* 0x000ef00000000800 */
[----:B------:R-:W4:Y:S08]  /*9db0*/  LDC R0, c[0x0][0x630] ;  /* 0x00018c00ff007b82 */ /* 0x000f300000000800 */
[----:B------:R-:W2:Y:S01]  /*9dc0*/  LDC.64 R12, c[0x0][0x620] ;  /* 0x00018800ff0c7b82 */ /* 0x000ea20000000a00 */
[----:B-1----:R-:W-:-:S04]  /*9dd0*/  ISETP.NE.U32.AND P0, PT, R8, RZ, PT ;  /* 0x000000ff0800720c */ /* 0x002fc80003f05070 */
[----:B------:R-:W-:Y:S02]  /*9de0*/  ISETP.NE.AND.EX P0, PT, R9, RZ, PT, P0 ;  /* 0x000000ff0900720c */ /* 0x000fe40003f05300 */
[----:B0-----:R-:W-:-:S05]  /*9df0*/  I2FP.F32.U32 R2, R10 ;  /* 0x0000000a00027245 */ /* 0x001fca0000201000 */
[----:B------:R-:W-:-:S04]  /*9e00*/  FMUL R2, R2, UR4 ;  /* 0x0000000402027c20 */ /* 0x000fc80008400000 */
[----:B------:R0:W1:Y:S02]  /*9e10*/  F2I.U32.TRUNC.NTZ R14, R2 ;  /* 0x00000002000e7305 */ /* 0x000064000020f000 */
[----:B---34-:R-:W-:Y:S05]  /*9e20*/  @!P0 BRA `(.L_x_292) ;  /* 0x0000000000288947 */ /* 0x018fea0003800000 */
[----:B------:R-:W3:Y:S02]  /*9e30*/  LDC R3, c[0x0][0x634] ;  /* 0x00018d00ff037b82 */ /* 0x000ee40000000800 */
[----:B---3--:R-:W-:-:S05]  /*9e40*/  IADD3 R7, P0, R18, R3, RZ ;  /* 0x0000000312077210 */ /* 0x008fca0007f1e0ff */
[----:B------:R-:W-:-:S04]  /*9e50*/  IMAD.X R11, RZ, RZ, R17, P0 ;  /* 0x000000ffff0b7224 */ /* 0x000fc800000e0611 */
[----:B0-----:R-:W-:-:S04]  /*9e60*/  IMAD.WIDE.U32 R2, R11, R8, RZ ;  /* 0x000000080b027225 */ /* 0x001fc800078e00ff */
[----:B------:R-:W-:-:S04]  /*9e70*/  IMAD.WIDE.U32 R4, P0, R7, R9, R2 ;  /* 0x0000000907047225 */ /* 0x000fc80007800002 */
[----:B------:R-:W-:-:S04]  /*9e80*/  IMAD.WIDE.U32 R2, R7, R8, RZ ;  /* 0x0000000807027225 */ /* 0x000fc800078e00ff */
[----:B------:R-:W-:Y:S01]  /*9e90*/  IMAD.X R7, RZ, RZ, RZ, P0 ;  /* 0x000000ffff077224 */ /* 0x000fe200000e06ff */
[----:B------:R-:W-:Y:S01]  /*9ea0*/  IADD3 RZ, P0, R3, R4, RZ ;  /* 0x0000000403ff7210 */ /* 0x000fe20007f1e0ff */
[----:B------:R-:W-:-:S04]  /*9eb0*/  IMAD.MOV.U32 R6, RZ, RZ, R5 ;  /* 0x000000ffff067224 */ /* 0x000fc800078e0005 */
[----:B------:R-:W-:-:S08]  /*9ec0*/  IMAD.WIDE.U32.X R6, R11, R9, R6, P0 ;  /* 0x000000090b067225 */ /* 0x000fd000000e0406 */
.L_x_292:
[----:B------:R-:W3:Y:S01]  /*9ed0*/  LDC.64 R26, c[0x0][0x640] ;  /* 0x00019000ff1a7b82 */ /* 0x000ee20000000a00 */
[-C--:B------:R-:W-:Y:S01]  /*9ee0*/  SHF.R.U64 R11, R6, R0.reuse, R7 ;  /* 0x00000000060b7219 */ /* 0x080fe20000001207 */
[----:B------:R-:W-:Y:S01]  /*9ef0*/  IMAD.MOV.U32 R19, RZ, RZ, R17 ;  /* 0x000000ffff137224 */ /* 0x000fe200078e0011 */
[----:B------:R-:W-:Y:S01]  /*9f00*/  SHF.R.U32.HI R0, RZ, R0, R7 ;  /* 0x00000000ff007219 */ /* 0x000fe20000011607 */
[----:B-1----:R-:W-:Y:S01]  /*9f10*/  IMAD.MOV R14, RZ, RZ, -R14 ;  /* 0x000000ffff0e7224 */ /* 0x002fe200078e0a0e */
[----:B------:R-:W-:Y:S01]  /*9f20*/  IADD3 R5, P0, RZ, -R11, RZ ;  /* 0x8000000bff057210 */ /* 0x000fe20007f1e0ff */
[----:B------:R-:W-:Y:S01]  /*9f30*/  ULDC UR4, c[0x0][0x154] ;  /* 0x0000550000047ab9 */ /* 0x000fe20000000800 */
[----:B------:R-:W-:Y:S01]  /*9f40*/  IMAD.MOV.U32 R7, RZ, RZ, 0x1 ;  /* 0x00000001ff077424 */ /* 0x000fe200078e00ff */
[----:B------:R-:W1:Y:S01]  /*9f50*/  LDC R4, c[0x0][0x618] ;  /* 0x00018600ff047b82 */ /* 0x000e620000000800 */
[----:B------:R-:W-:Y:S02]  /*9f60*/  IMAD R22, R15, R14, R10 ;  /* 0x0000000e0f167224 */ /* 0x000fe400078e020a */
[----:B------:R-:W-:-:S04]  /*9f70*/  IMAD.X R3, RZ, RZ, ~R0, P0 ;  /* 0x000000ffff037224 */ /* 0x000fc800000e0e00 */
[-C--:B--2---:R-:W-:Y:S01]  /*9f80*/  IMAD R0, R3, R12.reuse, RZ ;  /* 0x0000000c03007224 */ /* 0x084fe200078e02ff */
[----:B------:R-:W2:Y:S01]  /*9f90*/  LDC R6, c[0x0][0x608] ;  /* 0x00018200ff067b82 */ /* 0x000ea20000000800 */
[----:B0-----:R-:W-:-:S04]  /*9fa0*/  IMAD.WIDE.U32 R2, R5, R12, R18 ;  /* 0x0000000c05027225 */ /* 0x001fc800078e0012 */
[----:B------:R-:W-:Y:S01]  /*9fb0*/  IMAD R5, R5, R13, R0 ;  /* 0x0000000d05057224 */ /* 0x000fe200078e0200 */
[----:B------:R-:W-:Y:S02]  /*9fc0*/  I2FP.F32.U32 R0, R20 ;  /* 0x0000001400007245 */ /* 0x000fe40000201000 */
[----:B------:R-:W0:Y:S01]  /*9fd0*/  LDC R24, c[0x0][0x658] ;  /* 0x00019600ff187b82 */ /* 0x000e220000000800 */
[----:B------:R-:W-:Y:S01]  /*9fe0*/  IMAD.IADD R3, R3, 0x1, R5 ;  /* 0x0000000103037824 */ /* 0x000fe200078e0205 */
[----:B---3--:R-:W-:Y:S01]  /*9ff0*/  ISETP.NE.U32.AND P0, PT, R26, RZ, PT ;  /* 0x000000ff1a00720c */ /* 0x008fe20003f05070 */
[----:B------:R-:W-:Y:S01]  /*a000*/  FMUL R0, R0, UR4 ;  /* 0x0000000400007c20 */ /* 0x000fe20008400000 */
[----:B------:R-:W-:Y:S02]  /*a010*/  IMAD.MOV.U32 R5, RZ, RZ, -0x1 ;  /* 0xffffffffff057424 */ /* 0x000fe400078e00ff */
[----:B------:R-:W-:Y:S01]  /*a020*/  ISETP.NE.AND.EX P0, PT, R27, RZ, PT, P0 ;  /* 0x000000ff1b00720c */ /* 0x000fe20003f05300 */
[----:B------:R3:W4:Y:S01]  /*a030*/  F2I.U32.TRUNC.NTZ R12, R0 ;  /* 0x00000000000c7305 */ /* 0x000722000020f000 */
[----:B------:R-:W3:Y:S01]  /*a040*/  LDC R15, c[0x0][0x148] ;  /* 0x00005200ff0f7b82 */ /* 0x000ee20000000800 */
[----:B-1----:R-:W-:-:S02]  /*a050*/  SHF.R.U64 R10, R2, R4, R3 ;  /* 0x00000004020a7219 */ /* 0x002fc40000001203 */
[----:B------:R-:W-:-:S05]  /*a060*/  SHF.R.U32.HI R3, RZ, R4, R3 ;  /* 0x00000004ff037219 */ /* 0x000fca0000011603 */
[----:B------:R-:W1:Y:S01]  /*a070*/  LDC R14, c[0x0][0x600] ;  /* 0x00018000ff0e7b82 */ /* 0x000e620000000800 */
[-CC-:B--2---:R-:W-:Y:S02]  /*a080*/  SHF.R.U64 R8, R10, R6.reuse, R3.reuse ;  /* 0x000000060a087219 */ /* 0x184fe40000001203 */
[----:B------:R-:W-:-:S05]  /*a090*/  SHF.R.U32.HI R3, RZ, R6, R3 ;  /* 0x00000006ff037219 */ /* 0x000fca0000011603 */
[----:B------:R-:W2:Y:S01]  /*a0a0*/  LDC R21, c[0x0][0x648] ;  /* 0x00019200ff157b82 */ /* 0x000ea20000000800 */
[-CC-:B0-----:R-:W-:Y:S02]  /*a0b0*/  SHF.R.U64 R13, R8, R24.reuse, R3.reuse ;  /* 0x00000018080d7219 */ /* 0x181fe40000001203 */
[-C--:B------:R-:W-:Y:S02]  /*a0c0*/  SHF.L.U32 R5, R5, R24.reuse, RZ ;  /* 0x0000001805057219 */ /* 0x080fe400000006ff */
[-C--:B------:R-:W-:Y:S01]  /*a0d0*/  SHF.R.U32.HI R3, RZ, R24.reuse, R3 ;  /* 0x00000018ff037219 */ /* 0x080fe20000011603 */
[----:B------:R-:W-:Y:S01]  /*a0e0*/  IMAD.MOV.U32 R2, RZ, RZ, R13 ;  /* 0x000000ffff027224 */ /* 0x000fe200078e000d */
[----:B------:R-:W-:Y:S01]  /*a0f0*/  SHF.L.U32 R24, R7, R24, RZ ;  /* 0x0000001807187219 */ /* 0x000fe200000006ff */
[----:B------:R-:W0:Y:S01]  /*a100*/  LDC R25, c[0x0][0x638] ;  /* 0x00018e00ff197b82 */ /* 0x000e220000000800 */
[----:B------:R-:W-:-:S07]  /*a110*/  LOP3.LUT R19, RZ, R5, RZ, 0x33, !PT ;  /* 0x00000005ff137212 */ /* 0x000fce00078e33ff */
[----:B------:R-:W0:Y:S01]  /*a120*/  LDC R28, c[0x0][0x610] ;  /* 0x00018400ff1c7b82 */ /* 0x000e220000000800 */
[----:B----4-:R-:W-:Y:S05]  /*a130*/  @!P0 BRA `(.L_x_293) ;  /* 0x0000000000288947 */ /* 0x010fea0003800000 */
[----:B---3--:R-:W3:Y:S02]  /*a140*/  LDC R0, c[0x0][0x64c] ;  /* 0x00019300ff007b82 */ /* 0x008ee40000000800 */
[----:B---3--:R-:W-:-:S05]  /*a150*/  IADD3 R7, P0, R13, R0, RZ ;  /* 0x000000000d077210 */ /* 0x008fca0007f1e0ff */
        /* <DEDUP_REMOVED lines=8> */
.L_x_293:
[----:B------:R-:W4:Y:S01]  /*a1e0*/  LDC R4, c[0x0][0x65c] ;  /* 0x00019700ff047b82 */ /* 0x000f220000000800 */
[----:B--23--:R-:W-:Y:S01]  /*a1f0*/  SHF.R.U64 R0, R2, R21, R3 ;  /* 0x0000001502007219 */ /* 0x00cfe20000001203 */
[----:B-1----:R-:W-:Y:S01]  /*a200*/  VIADD R3, R14, 0xffffffff ;  /* 0xffffffff0e037836 */ /* 0x002fe20000000000 */
[----:B------:R-:W-:Y:S01]  /*a210*/  LOP3.LUT R19, R8, R19, RZ, 0xc0, !PT ;  /* 0x0000001308137212 */ /* 0x000fe200078ec0ff */
[----:B------:R-:W-:Y:S02]  /*a220*/  IMAD.MOV R12, RZ, RZ, -R12 ;  /* 0x000000ffff0c7224 */ /* 0x000fe400078e0a0c */
[----:B------:R-:W-:Y:S01]  /*a230*/  IMAD.MOV R2, RZ, RZ, -R0 ;  /* 0x000000ffff027224 */ /* 0x000fe200078e0a00 */
[----:B------:R-:W-:Y:S01]  /*a240*/  LOP3.LUT R3, R10, R3, RZ, 0xc0, !PT ;  /* 0x000000030a037212 */ /* 0x000fe200078ec0ff */
[----:B------:R-:W-:Y:S02]  /*a250*/  IMAD R19, R24, R0, R19 ;  /* 0x0000000018137224 */ /* 0x000fe400078e0213 */
[----:B0-----:R-:W-:-:S04]  /*a260*/  IMAD R0, R2, R25, R13 ;  /* 0x0000001902007224 */ /* 0x001fc800078e020d */
[----:B------:R-:W-:Y:S01]  /*a270*/  IMAD R2, R0, R14, R3 ;  /* 0x0000000e00027224 */ /* 0x000fe200078e0203 */
[----:B----4-:R-:W-:Y:S01]  /*a280*/  ISETP.NE.AND P0, PT, R4, 0x1, PT ;  /* 0x000000010400780c */ /* 0x010fe20003f05270 */
[----:B------:R-:W-:-:S05]  /*a290*/  IMAD.MOV.U32 R4, RZ, RZ, 0x1 ;  /* 0x00000001ff047424 */ /* 0x000fca00078e00ff */
[----:B------:R-:W-:-:S07]  /*a2a0*/  PRMT R0, R4, 0x7610, R0 ;  /* 0x0000761004007816 */ /* 0x000fce0000000000 */
[----:B------:R-:W-:-:S04]  /*a2b0*/  @P0 IMAD R22, R15, R12, R20 ;  /* 0x0000000c0f160224 */ /* 0x000fc800078e0214 */
[----:B------:R-:W-:-:S05]  /*a2c0*/  IMAD R19, R19, R28, R22 ;  /* 0x0000001c13137224 */ /* 0x000fca00078e0216 */
[----:B------:R-:W-:Y:S02]  /*a2d0*/  SEL R22, R2, R19, !P0 ;  /* 0x0000001302167207 */ /* 0x000fe40004000000 */
[----:B------:R-:W-:Y:S01]  /*a2e0*/  SEL R19, R19, R2, !P0 ;  /* 0x0000000213137207 */ /* 0x000fe20004000000 */
[----:B------:R-:W-:-:S07]  /*a2f0*/  IMAD.MOV.U32 R2, RZ, RZ, R11 ;  /* 0x000000ffff027224 */ /* 0x000fce00078e000b */
.L_x_291:
[----:B------:R-:W-:Y:S02]  /*a300*/  LOP3.LUT P0, RZ, R0, 0xff, RZ, 0xc0, !PT ;  /* 0x000000ff00ff7812 */ /* 0x000fe4000780c0ff */
[----:B------:R-:W-:-:S11]  /*a310*/  LOP3.LUT R175, R175, 0x1, RZ, 0x3c, !PT ;  /* 0x00000001afaf7812 */ /* 0x000fd600078e3cff */
[----:B------:R-:W-:Y:S05]  /*a320*/  @P0 BRA `(.L_x_294) ;  /* 0xffffff7000b40947 */ /* 0x000fea000383ffff */
[----:B------:R-:W-:Y:S05]  /*a330*/  EXIT ;  /* 0x000000000000794d */ /* 0x000fea0003800000 */
.L_x_17:
[----:B------:R-:W-:-:S08]  /*a340*/  ISETP.NE.AND P0, PT, R5, RZ, PT ;  /* 0x000000ff0500720c */ /* 0x000fd00003f05270 */
[----:B0-2---:R-:W0:-:S00]  /*a350*/  USETMAXREG.DEALLOC.CTAPOOL 0x28 ;  /* 0x00000028000079c8 */ /* 0x005e0000080e0500 */
[----:B------:R-:W-:Y:S05]  /*a360*/  @P0 EXIT ;  /* 0x000000000000094d */ /* 0x000fea0003800000 */
[----:B0-----:R-:W-:Y:S01]  /*a370*/  LOP3.LUT P0, RZ, R8, 0xff, RZ, 0xc0, !PT ;  /* 0x000000ff08ff7812 */ /* 0x001fe2000780c0ff */
[----:B------:R-:W-:Y:S02]  /*a380*/  IMAD.MOV.U32 R0, RZ, RZ, 0x1 ;  /* 0x00000001ff007424 */ /* 0x000fe400078e00ff */
[----:B------:R-:W-:-:S10]  /*a390*/  IMAD.MOV.U32 R8, RZ, RZ, RZ ;  /* 0x000000ffff087224 */ /* 0x000fd400078e00ff */
[----:B------:R-:W-:Y:S05]  /*a3a0*/  @!P0 BRA `(.L_x_295) ;  /* 0x0000000c00388947 */ /* 0x000fea0003800000 */
[----:B------:R-:W0:Y:S01]  /*a3b0*/  S2UR UR8, SR_CgaCtaId ;  /* 0x00000000000879c3 */ /* 0x000e220000008800 */
[----:B------:R-:W-:Y:S01]  /*a3c0*/  LOP3.LUT P0, RZ, R4, 0x1f, RZ, 0xc0, !PT ;  /* 0x0000001f04ff7812 */ /* 0x000fe2000780c0ff */
[----:B------:R-:W-:Y:S01]  /*a3d0*/  ULDC UR5, c[0x0][0x658] ;  /* 0x0001960000057ab9 */ /* 0x000fe20000000800 */
[----:B------:R-:W-:Y:S01]  /*a3e0*/  UMOV UR6, 0xffffffff ;  /* 0xffffffff00067882 */ /* 0x000fe20000000000 */
[----:B------:R-:W-:Y:S01]  /*a3f0*/  BSSY B0, `(.L_x_295) ;  /* 0x00000c9000007945 */ /* 0x000fe20003800000 */
[----:B------:R-:W-:Y:S01]  /*a400*/  USHF.L.U32 UR6, UR6, UR5, URZ ;  /* 0x0000000506067299 */ /* 0x000fe2000800063f */
[C---:B------:R-:W-:Y:S01]  /*a410*/  ISETP.NE.AND P2, PT, R3.reuse, RZ, PT ;  /* 0x000000ff0300720c */ /* 0x040fe20003f45270 */
[----:B------:R-:W-:Y:S01]  /*a420*/  IMAD.MOV.U32 R9, RZ, RZ, 0x1 ;  /* 0x00000001ff097424 */ /* 0x000fe200078e00ff */
[----:B------:R-:W-:Y:S01]  /*a430*/  ISETP.NE.OR P0, PT, R3, RZ, !P0 ;  /* 0x000000ff0300720c */ /* 0x000fe20004705670 */
[----:B------:R-:W-:Y:S01]  /*a440*/  IMAD.MOV.U32 R0, RZ, RZ, 0x1 ;  /* 0x00000001ff007424 */ /* 0x000fe200078e00ff */
[----:B------:R-:W-:Y:S01]  /*a450*/  LOP3.LUT R6, R16, 0x2, RZ, 0xfc, !PT ;  /* 0x0000000210067812 */ /* 0x000fe200078efcff */
[----:B------:R-:W-:Y:S01]  /*a460*/  IMAD.MOV.U32 R8, RZ, RZ, RZ ;  /* 0x000000ffff087224 */ /* 0x000fe200078e00ff */
[----:B------:R-:W-:Y:S01]  /*a470*/  ULDC UR4, c[0x0][0x600] ;  /* 0x0001800000047ab9 */ /* 0x000fe20000000800 */
[----:B------:R-:W-:Y:S01]  /*a480*/  UMOV UR7, 0x1 ;  /* 0x0000000100077882 */ /* 0x000fe20000000000 */
[----:B------:R-:W-:-:S02]  /*a490*/  UIADD3 UR22, UR40, 0x1, URZ ;  /* 0x0000000128167890 */ /* 0x000fc4000fffe03f */
[----:B------:R-:W-:Y:S02]  /*a4a0*/  UIADD3 UR15, UR4, -0x1, URZ ;  /* 0xffffffff040f7890 */ /* 0x000fe4000fffe03f */
[----:B------:R-:W-:Y:S02]  /*a4b0*/  USHF.L.U32 UR17, UR7, UR5, URZ ;  /* 0x0000000507117299 */ /* 0x000fe4000800063f */
[----:B------:R-:W-:Y:S01]  /*a4c0*/  ULOP3.LUT UR16, URZ, UR6, URZ, 0x33, !UPT ;  /* 0x000000063f107292 */ /* 0x000fe2000f8e333f */
[----:B------:R-:W-:Y:S01]  /*a4d0*/  ULDC.64 UR20, c[0x0][0x198] ;  /* 0x0000660000147ab9 */ /* 0x000fe20000000a00 */
[----:B0-----:R-:W-:-:S10]  /*a4e0*/  IMAD.U32 R7, RZ, RZ, UR8 ;  /* 0x00000008ff077e24 */ /* 0x001fd4000f8e00ff */
.L_x_307:
[----:B------:R-:W-:-:S03]  /*a4f0*/  UMOV UR4, 0xffffffff ;  /* 0xffffffff00047882 */ /* 0x000fc60000000000 */
[----:B------:R-:W-:Y:S05]  /*a500*/  BRA.DIV UR4, `(.L_x_296) ;  /* 0x0000000e04d07947 */ /* 0x000fea000b800000 */
[----:B------:R-:W-:-:S13]  /*a510*/  ELECT P6, URZ, PT ;  /* 0x00000000003f782f */ /* 0x000fda00038c0000 */
.L_x_319:
[----:B------:R-:W0:Y:S01]  /*a520*/  LDC R3, c[0x0][0x28c] ;  /* 0x0000a300ff037b82 */ /* 0x000e220000000800 */
[----:B------:R-:W-:Y:S01]  /*a530*/  BSSY B1, `(.L_x_297) ;  /* 0x000003c000017945 */ /* 0x000fe20003800000 */
[----:B0-----:R-:W-:-:S13]  /*a540*/  ISETP.LT.OR P6, PT, R3, 0x1, !P6 ;  /* 0x000000010300780c */ /* 0x001fda00077c1670 */
[----:B------:R-:W-:Y:S05]  /*a550*/  @P6 BRA `(.L_x_298) ;  /* 0x0000000000e46947 */ /* 0x000fea0003800000 */
[----:B------:R-:W-:Y:S02]  /*a560*/  IMAD R7, R19, 0x2, R7 ;  /* 0x0000000213077824 */ /* 0x000fe400078e0207 */
[----:B------:R-:W-:Y:S02]  /*a570*/  IMAD.SHL.U32 R22, R22, 0x100, RZ ;  /* 0x0000010016167824 */ /* 0x000fe400078e00ff */
[----:B------:R-:W-:Y:S02]  /*a580*/  IMAD.MOV.U32 R14, RZ, RZ, RZ ;  /* 0x000000ffff0e7224 */ /* 0x000fe400078e00ff */
[----:B------:R-:W-:Y:S02]  /*a590*/  IMAD.U32 R15, RZ, RZ, UR22 ;  /* 0x00000016ff0f7e24 */ /* 0x000fe4000f8e00ff */
[----:B------:R-:W-:Y:S02]  /*a5a0*/  IMAD.MOV.U32 R3, RZ, RZ, R0 ;  /* 0x000000ffff037224 */ /* 0x000fe400078e0000 */
[----:B------:R-:W-:-:S02]  /*a5b0*/  IMAD.MOV.U32 R4, RZ, RZ, R8 ;  /* 0x000000ffff047224 */ /* 0x000fc400078e0008 */
[----:B------:R-:W-:-:S07]  /*a5c0*/  IMAD.SHL.U32 R11, R7, 0x20, RZ ;  /* 0x00000020070b7824 */ /* 0x000fce00078e00ff */
.L_x_302:
[----:B------:R-:W0:Y:S01]  /*a5d0*/  S2UR UR4, SR_CgaCtaId ;  /* 0x00000000000479c3 */ /* 0x000e220000008800 */
[----:B------:R-:W-:Y:S02]  /*a5e0*/  MOV R10, 0x400 ;  /* 0x00000400000a7802 */ /* 0x000fe40000000f00 */
[----:B------:R-:W-:Y:S01]  /*a5f0*/  SHF.L.U32 R5, R3, 0x1f, RZ ;  /* 0x0000001f03057819 */ /* 0x000fe200000006ff */
[----:B0-----:R-:W-:-:S05]  /*a600*/  IMAD.U32 R7, RZ, RZ, UR4 ;  /* 0x00000004ff077e24 */ /* 0x001fca000f8e00ff */
[----:B------:R-:W-:Y:S02]  /*a610*/  LEA R13, R7, R10, 0x18 ;  /* 0x0000000a070d7211 */ /* 0x000fe400078ec0ff */
[----:B------:R-:W0:Y:S03]  /*a620*/  @!P2 LDC R10, c[0x0][0x500] ;  /* 0x00014000ff0aab82 */ /* 0x000e260000000800 */
[----:B------:R-:W-:-:S04]  /*a630*/  IMAD R12, R4, 0x8, R13 ;  /* 0x00000008040c7824 */ /* 0x000fc800078e020d */
[----:B------:R-:W1:Y:S02]  /*a640*/  SYNCS.PHASECHK.TRANS64.TRYWAIT P1, [R12+URZ+0x18], R5 ;  /* 0x000018050c0075a7 */ /* 0x000e64000802017f */
[----:B-1----:R-:W-:Y:S05]  /*a650*/  @!P1 BRA `(.L_x_299) ;  /* 0x0000000c009c9947 */ /* 0x002fea0003800000 */
.L_x_320:
[----:B-1----:R-:W-:Y:S01]  /*a660*/  PRMT R5, R6, 0x9910, RZ ;  /* 0x0000991006057816 */ /* 0x002fe200000000ff */
[----:B0-----:R0:W-:Y:S03]  /*a670*/  @!P2 SYNCS.ARRIVE.TRANS64 RZ, [R12+URZ], R10 ;  /* 0x0000000a0cffa9a7 */ /* 0x0011e6000800003f */
[----:B------:R-:W-:-:S13]  /*a680*/  ISETP.NE.AND P1, PT, R5, 0x2, PT ;  /* 0x000000020500780c */ /* 0x000fda0003f25270 */
[----:B0-----:R-:W-:Y:S05]  /*a690*/  @P1 BRA `(.L_x_300) ;  /* 0x0000000000041947 */ /* 0x001fea0003800000 */
[----:B------:R-:W-:Y:S01]  /*a6a0*/  BPT.TRAP 0x1 ;  /* 0x000000040000795c */ /* 0x000fe20000300000 */
.L_x_300:
[----:B------:R-:W-:Y:S05]  /*a6b0*/  @P0 BRA `(.L_x_301) ;  /* 0x0000000000040947 */ /* 0x000fea0003800000 */
[----:B------:R-:W-:Y:S01]  /*a6c0*/  BPT.TRAP 0x1 ;  /* 0x000000040000795c */ /* 0x000fe20000300000 */
.L_x_301:
[----:B------:R-:W-:Y:S01]  /*a6d0*/  IMAD R5, R4, 0x2, R7 ;  /* 0x0000000204057824 */ /* 0x000fe200078e0207 */
[----:B------:R-:W-:Y:S01]  /*a6e0*/  R2UR UR9, R12 ;  /* 0x000000000c0972ca */ /* 0x000fe200000e0000 */
[----:B------:R-:W-:Y:S01]  /*a6f0*/  VIADD R15, R15, 0xffffffff ;  /* 0xffffffff0f0f7836 */ /* 0x000fe20000000000 */
[----:B------:R-:W-:Y:S01]  /*a700*/  UIADD3 UR4, UP0, UR20, 0xf0, URZ ;  /* 0x000000f014047890 */ /* 0x000fe2000ff1e03f */
[----:B------:R-:W-:Y:S01]  /*a710*/  IMAD.SHL.U32 R5, R5, 0x400, RZ ;  /* 0x0000040005057824 */ /* 0x000fe200078e00ff */
[----:B------:R-:W-:Y:S01]  /*a720*/  R2UR UR11, R11 ;  /* 0x000000000b0b72ca */ /* 0x000fe200000e0000 */
[----:B------:R-:W-:Y:S01]  /*a730*/  UIADD3 UR24, UP1, UR20, 0x1f0, URZ ;  /* 0x000001f014187890 */ /* 0x000fe2000ff3e03f */
[----:B------:R-:W-:Y:S01]  /*a740*/  R2UR UR10, R14 ;  /* 0x000000000e0a72ca */ /* 0x000fe200000e0000 */
[--C-:B------:R-:W-:Y:S01]  /*a750*/  IMAD R5, R5, 0x2, R13.reuse ;  /* 0x0000000205057824 */ /* 0x100fe200078e020d */
[----:B------:R-:W-:Y:S01]  /*a760*/  R2UR UR12, R2 ;  /* 0x00000000020c72ca */ /* 0x000fe200000e0000 */
[----:B------:R-:W-:Y:S01]  /*a770*/  IMAD R13, R4, 0x4000, R13 ;  /* 0x00004000040d7824 */ /* 0x000fe200078e020d */
[----:B------:R-:W-:Y:S01]  /*a780*/  R2UR UR18, R22 ;  /* 0x00000000161272ca */ /* 0x000fe200000e0000 */
[----:B------:R-:W-:Y:S01]  /*a790*/  VIADD R4, R4, 0x1 ;  /* 0x0000000104047836 */ /* 0x000fe20000000000 */
[----:B------:R-:W-:Y:S01]  /*a7a0*/  R2UR UR5, R5 ;  /* 0x00000000050572ca */ /* 0x000fe200000e0000 */
[----:B------:R-:W-:Y:S01]  /*a7b0*/  UIADD3.X UR25, URZ, UR21, URZ, UP1, !UPT ;  /* 0x000000153f197290 */ /* 0x000fe20008ffe43f */
[----:B------:R-:W-:Y:S01]  /*a7c0*/  R2UR UR8, R13 ;  /* 0x000000000d0872ca */ /* 0x000fe200000e0000 */
[----:B------:R-:W-:Y:S01]  /*a7d0*/  UMOV UR19, 0x30000 ;  /* 0x0003000000137882 */ /* 0x000fe20000000000 */
[----:B------:R-:W-:Y:S01]  /*a7e0*/  ISETP.GT.AND P3, PT, R15, 0x1, PT ;  /* 0x000000010f00780c */ /* 0x000fe20003f64270 */
[----:B------:R-:W-:Y:S01]  /*a7f0*/  UMOV UR6, 0x0 ;  /* 0x0000000000067882 */ /* 0x000fe20000000000 */
[----:B------:R-:W-:Y:S01]  /*a800*/  UMOV UR7, 0x10000000 ;  /* 0x1000000000077882 */ /* 0x000fe20000000000 */
[----:B------:R-:W-:Y:S01]  /*a810*/  ISETP.NE.AND P1, PT, R4, 0x3, PT ;  /* 0x000000030400780c */ /* 0x000fe20003f25270 */
[----:B------:R-:W-:-:S03]  /*a820*/  VIADD R14, R14, 0x20 ;  /* 0x000000200e0e7836 */ /* 0x000fc60000000000 */
[----:B------:R-:W-:Y:S02]  /*a830*/  SEL R10, RZ, 0x1, P1 ;  /* 0x00000001ff0a7807 */ /* 0x000fe40000800000 */
[----:B------:R-:W-:Y:S01]  /*a840*/  UIADD3 UR13, UR5, 0x100, URZ ;  /* 0x00000100050d7890 */ /* 0x000fe2000fffe03f */
[----:B------:R-:W-:Y:S01]  /*a850*/  SEL R4, R4, RZ, P1 ;  /* 0x000000ff04047207 */ /* 0x000fe20000800000 */
[----:B------:R-:W-:Y:S01]  /*a860*/  UIADD3.X UR5, URZ, UR21, URZ, UP0, !UPT ;  /* 0x000000153f057290 */ /* 0x000fe200087fe43f */
[----:B------:R-:W-:Y:S01]  /*a870*/  LOP3.LUT R3, R3, R10, RZ, 0x3c, !PT ;  /* 0x0000000a03037212 */ /* 0x000fe200078e3cff */
[----:B------:R-:W-:-:S03]  /*a880*/  UIADD3 UR14, UR8, 0x3100, URZ ;  /* 0x00003100080e7890 */ /* 0x000fc6000fffe03f */
[----:B------:R-:W-:-:S04]  /*a890*/  UMOV UR8, UR13 ;  /* 0x0000000d00087c82 */ /* 0x000fc80008000000 */
[----:B------:R0:W-:Y:S02]  /*a8a0*/  UTMALDG.3D.MULTICAST [UR8], [UR4], UR19, desc[UR6] ;  /* 0x00000608040073b4 */ /* 0x0001e40008011813 */
[----:B0-----:R-:W-:Y:S01]  /*a8b0*/  UMOV UR8, UR14 ;  /* 0x0000000e00087c82 */ /* 0x001fe20008000000 */
[----:B------:R-:W-:Y:S02]  /*a8c0*/  UMOV UR11, UR18 ;  /* 0x00000012000b7c82 */ /* 0x000fe40008000000 */
[----:B------:R0:W-:Y:S02]  /*a8d0*/  UTMALDG.3D [UR8], [UR24], desc[UR6] ;  /* 0x00000608180075b4 */ /* 0x0001e40008011000 */
[----:B0-----:R-:W-:Y:S05]  /*a8e0*/  @P3 BRA `(.L_x_302) ;  /* 0xfffffffc00383947 */ /* 0x001fea000383ffff */
.L_x_298:
[----:B------:R-:W-:Y:S05]  /*a8f0*/  BSYNC B1 ;  /* 0x0000000000017941 */ /* 0x000fea0003800000 */
.L_x_297:
[----:B------:R-:W2:Y:S01]  /*a900*/  LDL.64 R12, [R1] ;  /* 0x00000000010c7983 */ /* 0x000ea20000100a00 */
[----:B------:R-:W-:Y:S01]  /*a910*/  LOP3.LUT P4, RZ, R9, 0xff, RZ, 0xc0, !PT ;  /* 0x000000ff09ff7812 */ /* 0x000fe2000788c0ff */
[----:B------:R-:W-:Y:S01]  /*a920*/  VIADD R8, R8, UR40 ;  /* 0x0000002808087c36 */ /* 0x000fe20008000000 */
[----:B------:R-:W-:Y:S01]  /*a930*/  ULDC.64 UR4, c[0x0][0x650] ;  /* 0x0001940000047ab9 */ /* 0x000fe20000000a00 */
[----:B------:R-:W-:Y:S01]  /*a940*/  IMAD.U32 R5, RZ, RZ, UR40 ;  /* 0x00000028ff057e24 */ /* 0x000fe2000f8e00ff */
[----:B------:R-:W-:Y:S01]  /*a950*/  UISETP.GE.U32.AND UP0, UPT, UR40, 0x3, UPT ;  /* 0x000000032800788c */ /* 0x000fe2000bf06070 */
[----:B------:R-:W-:Y:S01]  /*a960*/  BSSY B1, `(.L_x_303) ;  /* 0x000006f000017945 */ /* 0x000fe20003800000 */
[----:B------:R-:W-:Y:S01]  /*a970*/  ISETP.GT.U32.AND P1, PT, R8, 0x2, PT ;  /* 0x000000020800780c */ /* 0x000fe20003f24070 */
[----:B------:R-:W-:Y:S01]  /*a980*/  IMAD.MOV.U32 R19, RZ, RZ, -0x1 ;  /* 0xffffffffff137424 */ /* 0x000fe200078e00ff */
[----:B------:R-:W-:Y:S01]  /*a990*/  PRMT R9, RZ, 0x7610, R9 ;  /* 0x00007610ff097816 */ /* 0x000fe20000000009 */
[----:B------:R-:W-:Y:S01]  /*a9a0*/  IMAD.MOV.U32 R22, RZ, RZ, -0x1 ;  /* 0xffffffffff167424 */ /* 0x000fe200078e00ff */
[----:B------:R-:W-:-:S02]  /*a9b0*/  ISETP.LT.U32.AND P1, PT, R5, 0x3, P1 ;  /* 0x000000030500780c */ /* 0x000fc40000f21070 */
[----:B------:R-:W-:Y:S01]  /*a9c0*/  PLOP3.LUT P3, PT, PT, PT, UP0, 0x80, 0x0 ;  /* 0x000000000000781c */ /* 0x000fe20003f6f008 */
[----:B------:R-:W0:Y:S01]  /*a9d0*/  @P4 S2R R7, SR_CgaCtaId ;  /* 0x0000000000074919 */ /* 0x000e220000008800 */
[----:B------:R-:W-:-:S04]  /*a9e0*/  @P4 MOV R2, 0x400 ;  /* 0x0000040000024802 */ /* 0x000fc80000000f00 */
[----:B0-----:R-:W-:Y:S01]  /*a9f0*/  @P4 LEA R4, R7, R2, 0x18 ;  /* 0x0000000207044211 */ /* 0x001fe200078ec0ff */
[----:B------:R-:W-:-:S03]  /*aa00*/  IMAD.WIDE.U32 R2, R8, -0x55555555, RZ ;  /* 0xaaaaaaab08027825 */ /* 0x000fc600078e00ff */
[----:B------:R0:W-:Y:S01]  /*aa10*/  @P4 SYNCS.ARRIVE.TRANS64.A1T0 RZ, [R4+URZ+0x68], RZ ;  /* 0x000068ff04ff49a7 */ /* 0x0001e2000810003f */
[----:B------:R-:W-:Y:S01]  /*aa20*/  IMAD.MOV.U32 R2, RZ, RZ, -0x1 ;  /* 0xffffffffff027424 */ /* 0x000fe200078e00ff */
[----:B------:R-:W-:Y:S02]  /*aa30*/  SHF.R.U32.HI R5, RZ, 0x1, R3 ;  /* 0x00000001ff057819 */ /* 0x000fe40000011603 */
[----:B------:R-:W-:-:S03]  /*aa40*/  SEL R3, RZ, 0x1, !P1 ;  /* 0x00000001ff037807 */ /* 0x000fc60004800000 */
[----:B------:R-:W-:Y:S01]  /*aa50*/  IMAD R8, R5, -0x3, R8 ;  /* 0xfffffffd05087824 */ /* 0x000fe200078e0208 */
[----:B------:R-:W-:Y:S02]  /*aa60*/  LOP3.LUT R0, R0, R3, RZ, 0x3c, !PT ;  /* 0x0000000300007212 */ /* 0x000fe400078e3cff */
[----:B------:R-:W-:Y:S02]  /*aa70*/  PRMT R3, RZ, 0x7610, R3 ;  /* 0x00007610ff037816 */ /* 0x000fe40000000003 */
[----:B------:R-:W-:Y:S02]  /*aa80*/  @P3 LOP3.LUT R0, R0, 0x1, R5, 0x78, !PT ;  /* 0x0000000100003812 */ /* 0x000fe400078e7805 */
[----:B--2---:R-:W-:-:S04]  /*aa90*/  IADD3 R18, P4, R18, R12, RZ ;  /* 0x0000000c12127210 */ /* 0x004fc80007f9e0ff */
[----:B------:R-:W-:Y:S01]  /*aaa0*/  ISETP.GE.U32.AND P1, PT, R18, UR4, PT ;  /* 0x0000000412007c0c */ /* 0x000fe2000bf26070 */
[----:B------:R-:W-:-:S05]  /*aab0*/  IMAD.X R17, R17, 0x1, R23, P4 ;  /* 0x0000000111117824 */ /* 0x000fca00020e0617 */
[----:B------:R-:W-:-:S13]  /*aac0*/  ISETP.GE.U32.AND.EX P1, PT, R17, UR5, PT, P1 ;  /* 0x0000000511007c0c */ /* 0x000fda000bf26110 */
[----:B0-----:R-:W-:Y:S05]  /*aad0*/  @P1 BRA `(.L_x_304) ;  /* 0x00000004005c1947 */ /* 0x001fea0003800000 */
[----:B------:R-:W0:Y:S01]  /*aae0*/  S2R R12, SR_CTAID.X ;  /* 0x00000000000c7919 */ /* 0x000e220000002500 */
[----:B------:R-:W-:Y:S01]  /*aaf0*/  ULDC.64 UR4, c[0x0][0x628] ;  /* 0x00018a0000047ab9 */ /* 0x000fe20000000a00 */
[----:B------:R-:W1:Y:S01]  /*ab00*/  LDC R13, c[0x0][0x144] ;  /* 0x00005100ff0d7b82 */ /* 0x000e620000000800 */
[----:B------:R-:W-:Y:S01]  /*ab10*/  ISETP.NE.U32.AND P1, PT, RZ, UR4, PT ;  /* 0x00000004ff007c0c */ /* 0x000fe2000bf25070 */
[----:B------:R-:W2:Y:S01]  /*ab20*/  S2R R10, SR_CTAID.Y ;  /* 0x00000000000a7919 */ /* 0x000ea20000002600 */
[----:B------:R-:W-:Y:S01]  /*ab30*/  ULDC UR7, c[0x0][0x630] ;  /* 0x00018c0000077ab9 */ /* 0x000fe20000000800 */
[----:B------:R-:W-:Y:S01]  /*ab40*/  ULDC UR8, c[0x0][0x150] ;  /* 0x0000540000087ab9 */ /* 0x000fe20000000800 */
[----:B------:R-:W-:Y:S01]  /*ab50*/  ISETP.NE.AND.EX P1, PT, RZ, UR5, PT, P1 ;  /* 0x00000005ff007c0c */ /* 0x000fe2000bf25310 */
[----:B------:R-:W-:Y:S02]  /*ab60*/  IMAD.MOV.U32 R2, RZ, RZ, R18 ;  /* 0x000000ffff027224 */ /* 0x000fe400078e0012 */
[----:B------:R-:W-:Y:S01]  /*ab70*/  IMAD.MOV.U32 R3, RZ, RZ, R17 ;  /* 0x000000ffff037224 */ /* 0x000fe200078e0011 */
[----:B0-----:R-:W-:-:S09]  /*ab80*/  I2FP.F32.U32 R14, R12 ;  /* 0x0000000c000e7245 */ /* 0x001fd20000201000 */
[----:B------:R-:W-:Y:S05]  /*ab90*/  @!P1 BRA `(.L_x_305) ;  /* 0x0000000000289947 */ /* 0x000fea0003800000 */
[----:B------:R-:W-:Y:S02]  /*aba0*/  ULDC UR6, c[0x0][0x634] ;  /* 0x00018d0000067ab9 */ /* 0x000fe40000000800 */
[----:B------:R-:W-:-:S05]  /*abb0*/  IADD3 R3, P1, R18, UR6, RZ ;  /* 0x0000000612037c10 */ /* 0x000fca000ff3e0ff */
[----:B------:R-:W-:-:S04]  /*abc0*/  IMAD.X R11, RZ, RZ, R17, P1 ;  /* 0x000000ffff0b7224 */ /* 0x000fc800008e0611 */
[----:B------:R-:W-:-:S04]  /*abd0*/  IMAD.WIDE.U32 R4, R11, UR4, RZ ;  /* 0x000000040b047c25 */ /* 0x000fc8000f8e00ff */
[----:B------:R-:W-:-:S04]  /*abe0*/  IMAD.WIDE.U32 R4, P1, R3, UR5, R4 ;  /* 0x0000000503047c25 */ /* 0x000fc8000f820004 */
[----:B------:R-:W-:-:S04]  /*abf0*/  IMAD.WIDE.U32 R2, R3, UR4, RZ ;  /* 0x0000000403027c25 */ /* 0x000fc8000f8e00ff */
[----:B------:R-:W-:Y:S01]  /*ac00*/  IMAD.MOV.U32 R2, RZ, RZ, R5 ;  /* 0x000000ffff027224 */ /* 0x000fe200078e0005 */
[----:B------:R-:W-:Y:S01]  /*ac10*/  IADD3 RZ, P3, R3, R4, RZ ;  /* 0x0000000403ff7210 */ /* 0x000fe20007f7e0ff */
[----:B------:R-:W-:-:S04]  /*ac20*/  IMAD.X R3, RZ, RZ, RZ, P1 ;  /* 0x000000ffff037224 */ /* 0x000fc800008e06ff */
[----:B------:R-:W-:-:S08]  /*ac30*/  IMAD.WIDE.U32.X R2, R11, UR5, R2, P3 ;  /* 0x000000050b027c25 */ /* 0x000fd000098e0402 */
.L_x_305:
[----:B------:R-:W-:Y:S01]  /*ac40*/  FMUL R14, R14, UR8 ;  /* 0x000000080e0e7c20 */ /* 0x000fe20008400000 */
[--C-:B------:R-:W-:Y:S01]  /*ac50*/  SHF.R.U64 R11, R2, UR7, R3.reuse ;  /* 0x00000007020b7c19 */ /* 0x100fe20008001203 */
[----:B------:R-:W-:Y:S01]  /*ac60*/  ULDC.64 UR4, c[0x0][0x620] ;  /* 0x0001880000047ab9 */ /* 0x000fe20000000a00 */
[----:B------:R-:W-:Y:S01]  /*ac70*/  SHF.R.U32.HI R2, RZ, UR7, R3 ;  /* 0x00000007ff027c19 */ /* 0x000fe20008011603 */
[----:B------:R-:W-:Y:S01]  /*ac80*/  IMAD.MOV.U32 R3, RZ, RZ, R17 ;  /* 0x000000ffff037224 */ /* 0x000fe200078e0011 */
[----:B------:R-:W-:Y:S01]  /*ac90*/  IADD3 R15, P1, RZ, -R11, RZ ;  /* 0x8000000bff0f7210 */ /* 0x000fe20007f3e0ff */
[----:B------:R-:W0:Y:S01]  /*aca0*/  F2I.U32.TRUNC.NTZ R14, R14 ;  /* 0x0000000e000e7305 */ /* 0x000e22000020f000 */
[----:B------:R-:W-:-:S03]  /*acb0*/  ULDC.64 UR6, c[0x0][0x640] ;  /* 0x0001900000067ab9 */ /* 0x000fc60000000a00 */
[----:B------:R-:W-:Y:S01]  /*acc0*/  IMAD.X R2, RZ, RZ, ~R2, P1 ;  /* 0x000000ffff027224 */ /* 0x000fe200008e0e02 */
[----:B------:R-:W-:-:S03]  /*acd0*/  ISETP.NE.U32.AND P1, PT, RZ, UR6, PT ;  /* 0x00000006ff007c0c */ /* 0x000fc6000bf25070 */
[----:B------:R-:W-:Y:S01]  /*ace0*/  IMAD R2, R2, UR4, RZ ;  /* 0x0000000402027c24 */ /* 0x000fe2000f8e02ff */
[----:B------:R-:W-:-:S03]  /*acf0*/  ISETP.NE.AND.EX P1, PT, RZ, UR7, PT, P1 ;  /* 0x00000007ff007c0c */ /* 0x000fc6000bf25310 */
[C---:B------:R-:W-:Y:S01]  /*ad00*/  IMAD R5, R15.reuse, UR5, R2 ;  /* 0x000000050f057c24 */ /* 0x040fe2000f8e0202 */
[----:B------:R-:W-:Y:S01]  /*ad10*/  ULDC UR5, c[0x0][0x154] ;  /* 0x0000550000057ab9 */ /* 0x000fe20000000800 */
[----:B------:R-:W-:Y:S02]  /*ad20*/  IMAD.MOV.U32 R2, RZ, RZ, R18 ;  /* 0x000000ffff027224 */ /* 0x000fe400078e0012 */
[----:B0-----:R-:W-:Y:S02]  /*ad30*/  IMAD.MOV R4, RZ, RZ, -R14 ;  /* 0x000000ffff047224 */ /* 0x001fe400078e0a0e */
[----:B------:R-:W-:Y:S01]  /*ad40*/  IMAD.WIDE.U32 R2, R15, UR4, R2 ;  /* 0x000000040f027c25 */ /* 0x000fe2000f8e0002 */
[----:B------:R-:W-:-:S03]  /*ad50*/  ULDC UR4, c[0x0][0x618] ;  /* 0x0001860000047ab9 */ /* 0x000fc60000000800 */
[----:B-1----:R-:W-:Y:S01]  /*ad60*/  IMAD R12, R13, R4, R12 ;  /* 0x000000040d0c7224 */ /* 0x002fe200078e020c */
[----:B--2---:R-:W-:Y:S01]  /*ad70*/  I2FP.F32.U32 R4, R10 ;  /* 0x0000000a00047245 */ /* 0x004fe20000201000 */
[----:B------:R-:W0:Y:S01]  /*ad80*/  LDC R13, c[0x0][0x148] ;  /* 0x00005200ff0d7b82 */ /* 0x000e220000000800 */
[----:B------:R-:W-:-:S03]  /*ad90*/  IMAD.IADD R3, R3, 0x1, R5 ;  /* 0x0000000103037824 */ /* 0x000fc600078e0205 */
[----:B------:R-:W-:Y:S02]  /*ada0*/  FMUL R4, R4, UR5 ;  /* 0x0000000504047c20 */ /* 0x000fe40008400000 */
[--C-:B------:R-:W-:Y:S02]  /*adb0*/  SHF.R.U64 R14, R2, UR4, R3.reuse ;  /* 0x00000004020e7c19 */ /* 0x100fe40008001203 */
[----:B------:R-:W-:Y:S01]  /*adc0*/  SHF.R.U32.HI R3, RZ, UR4, R3 ;  /* 0x00000004ff037c19 */ /* 0x000fe20008011603 */
[----:B------:R1:W2:Y:S01]  /*add0*/  F2I.U32.TRUNC.NTZ R20, R4 ;  /* 0x0000000400147305 */ /* 0x0002a2000020f000 */
[----:B------:R-:W-:Y:S02]  /*ade0*/  ULDC UR4, c[0x0][0x608] ;  /* 0x0001820000047ab9 */ /* 0x000fe40000000800 */
[--C-:B------:R-:W-:Y:S02]  /*adf0*/  SHF.R.U64 R19, R14, UR4, R3.reuse ;  /* 0x000000040e137c19 */ /* 0x100fe40008001203 */
[----:B------:R-:W-:Y:S01]  /*ae00*/  SHF.R.U32.HI R2, RZ, UR4, R3 ;  /* 0x00000004ff027c19 */ /* 0x000fe20008011603 */
[----:B------:R-:W-:-:S03]  /*ae10*/  ULDC UR4, c[0x0][0x658] ;  /* 0x0001960000047ab9 */ /* 0x000fc60000000800 */
[--C-:B------:R-:W-:Y:S02]  /*ae20*/  SHF.R.U64 R15, R19, UR4, R2.reuse ;  /* 0x00000004130f7c19 */ /* 0x100fe40008001202 */
[----:B------:R-:W-:-:S03]  /*ae30*/  SHF.R.U32.HI R21, RZ, UR4, R2 ;  /* 0x00000004ff157c19 */ /* 0x000fc60008011602 */
[----:B------:R-:W-:Y:S02]  /*ae40*/  IMAD.MOV.U32 R2, RZ, RZ, R15 ;  /* 0x000000ffff027224 */ /* 0x000fe400078e000f */
[----:B------:R-:W-:Y:S01]  /*ae50*/  IMAD.MOV.U32 R3, RZ, RZ, R21 ;  /* 0x000000ffff037224 */ /* 0x000fe200078e0015 */
[----:B-12---:R-:W-:Y:S06]  /*ae60*/  @!P1 BRA `(.L_x_306) ;  /* 0x0000000000289947 */ /* 0x006fec0003800000 */
        /* <DEDUP_REMOVED lines=10> */
.L_x_306:
[----:B------:R-:W1:Y:S01]  /*af10*/  LDC R4, c[0x0][0x65c] ;  /* 0x00019700ff047b82 */ /* 0x000e620000000800 */
[----:B------:R-:W-:Y:S01]  /*af20*/  ULDC UR4, c[0x0][0x648] ;  /* 0x0001920000047ab9 */ /* 0x000fe20000000800 */
[----:B------:R-:W-:Y:S01]  /*af30*/  LOP3.LUT R19, R19, UR16, RZ, 0xc0, !PT ;  /* 0x0000001013137c12 */ /* 0x000fe2000f8ec0ff */
[----:B------:R-:W-:Y:S01]  /*af40*/  IMAD.MOV R20, RZ, RZ, -R20 ;  /* 0x000000ffff147224 */ /* 0x000fe200078e0a14 */
[----:B------:R-:W-:Y:S01]  /*af50*/  SHF.R.U64 R2, R2, UR4, R3 ;  /* 0x0000000402027c19 */ /* 0x000fe20008001203 */
[----:B------:R-:W-:Y:S01]  /*af60*/  ULDC UR4, c[0x0][0x638] ;  /* 0x00018e0000047ab9 */ /* 0x000fe20000000800 */
[----:B------:R-:W-:Y:S01]  /*af70*/  LOP3.LUT R14, R14, UR15, RZ, 0xc0, !PT ;  /* 0x0000000f0e0e7c12 */ /* 0x000fe2000f8ec0ff */
[----:B------:R-:W-:Y:S01]  /*af80*/  ULDC UR5, c[0x0][0x610] ;  /* 0x0001840000057ab9 */ /* 0x000fe20000000800 */
[----:B------:R-:W-:Y:S02]  /*af90*/  IMAD.MOV.U32 R3, RZ, RZ, 0x1 ;  /* 0x00000001ff037424 */ /* 0x000fe400078e00ff */
[----:B------:R-:W-:Y:S01]  /*afa0*/  IMAD R19, R2, UR17, R19 ;  /* 0x0000001102137c24 */ /* 0x000fe2000f8e0213 */
[----:B-1----:R-:W-:Y:S01]  /*afb0*/  ISETP.NE.AND P1, PT, R4, 0x1, PT ;  /* 0x000000010400780c */ /* 0x002fe20003f25270 */
[----:B------:R-:W-:-:S02]  /*afc0*/  IMAD.MOV R4, RZ, RZ, -R2 ;  /* 0x000000ffff047224 */ /* 0x000fc400078e0a02 */
[----:B------:R-:W-:Y:S02]  /*afd0*/  IMAD.MOV.U32 R2, RZ, RZ, R11 ;  /* 0x000000ffff027224 */ /* 0x000fe400078e000b */
[----:B------:R-:W-:Y:S01]  /*afe0*/  IMAD R15, R4, UR4, R15 ;  /* 0x00000004040f7c24 */ /* 0x000fe2000f8e020f */
[----:B------:R-:W-:-:S03]  /*aff0*/  ULDC UR4, c[0x0][0x600] ;  /* 0x0001800000047ab9 */ /* 0x000fc60000000800 */
[----:B------:R-:W-:-:S04]  /*b000*/  IMAD R15, R15, UR4, R14 ;  /* 0x000000040f0f7c24 */ /* 0x000fc8000f8e020e */
[----:B0-----:R-:W-:-:S04]  /*b010*/  @P1 IMAD R12, R13, R20, R10 ;  /* 0x000000140d0c1224 */ /* 0x001fc800078e020a */
[----:B------:R-:W-:-:S05]  /*b020*/  IMAD R12, R19, UR5, R12 ;  /* 0x00000005130c7c24 */ /* 0x000fca000f8e020c */
[----:B------:R-:W-:Y:S02]  /*b030*/  SEL R22, R15, R12, !P1 ;  /* 0x0000000c0f167207 */ /* 0x000fe40004800000 */
[----:B------:R-:W-:-:S07]  /*b040*/  SEL R19, R12, R15, !P1 ;  /* 0x0000000f0c137207 */ /* 0x000fce0004800000 */
.L_x_304:
[----:B------:R-:W-:Y:S05]  /*b050*/  BSYNC B1 ;  /* 0x0000000000017941 */ /* 0x000fea0003800000 */
.L_x_303:
[----:B------:R-:W-:-:S13]  /*b060*/  LOP3.LUT P1, RZ, R3, 0xff, RZ, 0xc0, !PT ;  /* 0x000000ff03ff7812 */ /* 0x000fda000782c0ff */
[----:B------:R-:W-:Y:S05]  /*b070*/  @P1 BRA `(.L_x_307) ;  /* 0xfffffff4001c1947 */ /* 0x000fea000383ffff */
[----:B------:R-:W-:Y:S05]  /*b080*/  BSYNC B0 ;  /* 0x0000000000007941 */ /* 0x000fea0003800000 */
.L_x_295:
[----:B------:R-:W-:-:S03]  /*b090*/  UMOV UR4, 0xffffffff ;  /* 0xffffffff00047882 */ /* 0x000fc60000000000 */
[----:B------:R-:W-:Y:S05]  /*b0a0*/  BRA.DIV UR4, `(.L_x_308) ;  /* 0x00000006041c7947 */ /* 0x000fea000b800000 */
[----:B------:R-:W-:-:S13]  /*b0b0*/  ELECT P6, URZ, PT ;  /* 0x00000000003f782f */ /* 0x000fda00038c0000 */
.L_x_323:
[----:B------:R-:W-:Y:S04]  /*b0c0*/  BSSY B0, `(.L_x_309) ;  /* 0x0000022000007945 */ /* 0x000fe80003800000 */
[----:B------:R-:W-:Y:S05]  /*b0d0*/  @!P6 BRA `(.L_x_310) ;  /* 0x000000000080e947 */ /* 0x000fea0003800000 */
[----:B------:R-:W-:-:S04]  /*b0e0*/  LOP3.LUT R16, R16, 0x2, RZ, 0xfc, !PT ;  /* 0x0000000210107812 */ /* 0x000fc800078efcff */
[----:B------:R-:W-:-:S13]  /*b0f0*/  ISETP.NE.AND P0, PT, R16, 0x3, PT ;  /* 0x000000031000780c */ /* 0x000fda0003f05270 */
[----:B------:R-:W-:Y:S05]  /*b100*/  @!P0 BRA `(.L_x_311) ;  /* 0x0000000000048947 */ /* 0x000fea0003800000 */
[----:B------:R-:W-:Y:S01]  /*b110*/  BPT.TRAP 0x1 ;  /* 0x000000040000795c */ /* 0x000fe20000300000 */
.L_x_311:
[----:B------:R-:W0:Y:S01]  /*b120*/  S2R R3, SR_CgaCtaId ;  /* 0x0000000000037919 */ /* 0x000e220000008800 */
[----:B------:R-:W-:-:S04]  /*b130*/  MOV R2, 0x400 ;  /* 0x0000040000027802 */ /* 0x000fc80000000f00 */
[----:B0-----:R-:W-:Y:S02]  /*b140*/  LEA R3, R3, R2, 0x18 ;  /* 0x0000000203037211 */ /* 0x001fe400078ec0ff */
[----:B------:R-:W-:-:S03]  /*b150*/  SHF.L.U32 R2, R0, 0x1f, RZ ;  /* 0x0000001f00027819 */ /* 0x000fc600000006ff */
[----:B------:R-:W-:-:S04]  /*b160*/  VIADD R3, R3, 0x18 ;  /* 0x0000001803037836 */ /* 0x000fc80000000000 */
[C---:B------:R-:W-:Y:S02]  /*b170*/  IMAD R7, R8.reuse, 0x8, R3 ;  /* 0x0000000808077824 */ /* 0x040fe400078e0203 */
[----:B------:R-:W-:Y:S02]  /*b180*/  VIADD R8, R8, 0x1 ;  /* 0x0000000108087836 */ /* 0x000fe40000000000 */
[----:B------:R-:W0:Y:S03]  /*b190*/  SYNCS.PHASECHK.TRANS64.TRYWAIT P0, [R7+URZ], R2 ;  /* 0x00000002070075a7 */ /* 0x000e26000800017f */
[----:B------:R-:W-:-:S04]  /*b1a0*/  ISETP.NE.AND P1, PT, R8, 0x3, PT ;  /* 0x000000030800780c */ /* 0x000fc80003f25270 */
[----:B------:R-:W-:Y:S02]  /*b1b0*/  SEL R5, RZ, 0x1, P1 ;  /* 0x00000001ff057807 */ /* 0x000fe40000800000 */
[----:B------:R-:W-:Y:S02]  /*b1c0*/  SEL R8, R8, RZ, P1 ;  /* 0x000000ff08087207 */ /* 0x000fe40000800000 */
[----:B------:R-:W-:-:S03]  /*b1d0*/  LOP3.LUT R5, R0, R5, RZ, 0x3c, !PT ;  /* 0x0000000500057212 */ /* 0x000fc600078e3cff */
[----:B------:R-:W-:Y:S01]  /*b1e0*/  IMAD R9, R8, 0x8, R3 ;  /* 0x0000000808097824 */ /* 0x000fe200078e0203 */
[----:B------:R-:W-:Y:S01]  /*b1f0*/  SHF.L.U32 R4, R5, 0x1f, RZ ;  /* 0x0000001f05047819 */ /* 0x000fe200000006ff */
[----:B0-----:R-:W-:Y:S06]  /*b200*/  @!P0 BRA `(.L_x_312) ;  /* 0x0000000000e48947 */ /* 0x001fec0003800000 */
.L_x_324:
[----:B------:R-:W1:Y:S01]  /*b210*/  SYNCS.PHASECHK.TRANS64.TRYWAIT P0, [R9+URZ], R4 ;  /* 0x00000004090075a7 */ /* 0x000e62000800017f */
[----:B------:R-:W-:-:S05]  /*b220*/  VIADD R0, R8, 0x1 ;  /* 0x0000000108007836 */ /* 0x000fca0000000000 */
[----:B------:R-:W-:-:S04]  /*b230*/  ISETP.NE.AND P1, PT, R0, 0x3, PT ;  /* 0x000000030000780c */ /* 0x000fc80003f25270 */
[----:B0-----:R-:W-:Y:S02]  /*b240*/  SEL R2, RZ, 0x1, P1 ;  /* 0x00000001ff027807 */ /* 0x001fe40000800000 */
[----:B------:R-:W-:Y:S02]  /*b250*/  SEL R0, R0, RZ, P1 ;  /* 0x000000ff00007207 */ /* 0x000fe40000800000 */
[----:B------:R-:W-:Y:S01]  /*b260*/  LOP3.LUT R2, R5, R2, RZ, 0x3c, !PT ;  /* 0x0000000205027212 */ /* 0x000fe200078e3cff */
[----:B-1----:R-:W-:Y:S06]  /*b270*/  @!P0 BRA `(.L_x_313) ;  /* 0x0000000000dc8947 */ /* 0x002fec0003800000 */
.L_x_325:
[----:B------:R-:W-:Y:S01]  /*b280*/  IMAD R3, R0, 0x8, R3 ;  /* 0x0000000800037824 */ /* 0x000fe200078e0203 */
[----:B------:R-:W-:-:S07]  /*b290*/  SHF.L.U32 R0, R2, 0x1f, RZ ;  /* 0x0000001f02007819 */ /* 0x000fce00000006ff */
.L_x_314:
[----:B-1----:R1:W2:Y:S02]  /*b2a0*/  SYNCS.PHASECHK.TRANS64.TRYWAIT P0, [R3+URZ], R0 ;  /* 0x00000000030075a7 */ /* 0x0022a4000800017f */
[----:B--2---:R-:W-:Y:S05]  /*b2b0*/  @!P0 NANOSLEEP.SYNCS 0x989680 ;  /* 0x009896800000895d */ /* 0x004fea0003900000 */
[----:B------:R-:W2:Y:S02]  /*b2c0*/  @!P0 SYNCS.PHASECHK.TRANS64 P0, [R3+URZ], R0 ;  /* 0x00000000030085a7 */ /* 0x000ea4000800007f */
[----:B--2---:R-:W-:Y:S05]  /*b2d0*/  @!P0 BRA `(.L_x_314) ;  /* 0xfffffffc00f08947 */ /* 0x004fea000383ffff */
.L_x_310:
[----:B------:R-:W-:Y:S05]  /*b2e0*/  BSYNC B0 ;  /* 0x0000000000007941 */ /* 0x000fea0003800000 */
.L_x_309:
[----:B------:R-:W-:Y:S05]  /*b2f0*/  EXIT ;  /* 0x000000000000794d */ /* 0x000fea0003800000 */
.L_x_19:
[----:B-1----:R1:W2:Y:S02]  /*b300*/  SYNCS.PHASECHK.TRANS64.TRYWAIT P0, [R161+URZ], R0 ;  /* 0x00000000a10075a7 */ /* 0x0022a4000800017f */
[----:B--2---:R-:W-:Y:S05]  /*b310*/  @!P0 NANOSLEEP.SYNCS 0x989680 ;  /* 0x009896800000895d */ /* 0x004fea0003900000 */
[----:B------:R-:W2:Y:S02]  /*b320*/  @!P0 SYNCS.PHASECHK.TRANS64 P0, [R161+URZ], R0 ;  /* 0x00000000a10085a7 */ /* 0x000ea4000800007f */
[----:B--2---:R-:W-:Y:S05]  /*b330*/  @!P0 BRA `(.L_x_19) ;  /* 0xfffffffc00f08947 */ /* 0x004fea000383ffff */
[----:B------:R-:W-:Y:S05]  /*b340*/  BRA `(.L_x_315) ;  /* 0xffffff6000c07947 */ /* 0x000fea000383ffff */
.L_x_24:
[----:B--2---:R2:W3:Y:S02]  /*b350*/  SYNCS.PHASECHK.TRANS64.TRYWAIT P1, [R3+URZ], R0 ;  /* 0x00000000030075a7 */ /* 0x0044e4000802017f */
[----:B---3--:R-:W-:Y:S05]  /*b360*/  @!P1 NANOSLEEP.SYNCS 0x989680 ;  /* 0x009896800000995d */ /* 0x008fea0003900000 */
[----:B------:R-:W3:Y:S02]  /*b370*/  @!P1 SYNCS.PHASECHK.TRANS64 P1, [R3+URZ], R0 ;  /* 0x00000000030095a7 */ /* 0x000ee4000802007f */
[----:B---3--:R-:W-:Y:S05]  /*b380*/  @!P1 BRA `(.L_x_24) ;  /* 0xfffffffc00f09947 */ /* 0x008fea000383ffff */
[----:B------:R-:W-:Y:S05]  /*b390*/  BRA `(.L_x_23) ;  /* 0xffffff64002c7947 */ /* 0x000fea000383ffff */
.L_x_29:
[----:B--2---:R-:W-:-:S04]  /*b3a0*/  IMAD.U32 R5, RZ, RZ, UR4 ;  /* 0x00000004ff057e24 */ /* 0x004fc8000f8e00ff */
[----:B------:R2:W3:Y:S03]  /*b3b0*/  SYNCS.PHASECHK.TRANS64.TRYWAIT P1, [R5+URZ], R4 ;  /* 0x00000004050075a7 */ /* 0x0004e6000802017f */
[----:B---3--:R-:W-:Y:S05]  /*b3c0*/  @!P1 NANOSLEEP.SYNCS 0x989680 ;  /* 0x009896800000995d */ /* 0x008fea0003900000 */
[----:B------:R-:W3:Y:S02]  /*b3d0*/  @!P1 SYNCS.PHASECHK.TRANS64 P1, [R5+URZ], R4 ;  /* 0x00000004050095a7 */ /* 0x000ee4000802007f */
[----:B---3--:R-:W-:Y:S05]  /*b3e0*/  @!P1 BRA `(.L_x_29) ;  /* 0xfffffffc00ec9947 */ /* 0x008fea000383ffff */
[----:B------:R-:W-:Y:S05]  /*b3f0*/  BRA `(.L_x_28) ;  /* 0xffffff6400c07947 */ /* 0x000fea000383ffff */
.L_x_35:
[----:B-1----:R1:W2:Y:S02]  /*b400*/  SYNCS.PHASECHK.TRANS64.TRYWAIT P0, [R161+URZ+0x10], R0 ;  /* 0x00001000a10075a7 */ /* 0x0022a4000800017f */
[----:B--2---:R-:W-:Y:S05]  /*b410*/  @!P0 NANOSLEEP.SYNCS 0x989680 ;  /* 0x009896800000895d */ /* 0x004fea0003900000 */
[----:B------:R-:W2:Y:S02]  /*b420*/  @!P0 SYNCS.PHASECHK.TRANS64 P0, [R161+URZ+0x10], R0 ;  /* 0x00001000a10085a7 */ /* 0x000ea4000800007f */
[----:B--2---:R-:W-:Y:S05]  /*b430*/  @!P0 BRA `(.L_x_35) ;  /* 0xfffffffc00f08947 */ /* 0x004fea000383ffff */
[----:B------:R-:W-:Y:S05]  /*b440*/  BRA `(.L_x_316) ;  /* 0xffffff6800d07947 */ /* 0x000fea000383ffff */
.L_x_296:
[----:B------:R-:W-:Y:S01]  /*b450*/  BSSY B1, `(.L_x_317) ;  /* 0x0000006000017945 */ /* 0x000fe20003800000 */
[----:B------:R-:W-:-:S07]  /*b460*/  IMAD.MOV.U32 R15, RZ, RZ, -0x1 ;  /* 0xffffffffff0f7424 */ /* 0x000fce00078e00ff */
[----:B-----5:R-:W-:Y:S05]  /*b470*/  WARPSYNC.COLLECTIVE R15, `(.L_x_318) ;  /* 0x000000000f0c7348 */ /* 0x020fea0003c00000 */
[----:B------:R-:W-:Y:S02]  /*b480*/  ELECT P6, UR62, PT ;  /* 0x00000000003e782f */ /* 0x000fe400038c0000 */
[----:B------:R-:W-:Y:S01]  /*b490*/  MOV R14, UR62 ;  /* 0x0000003e000e7c02 */ /* 0x000fe20008000f00 */
[----:B-----5:R-:W-:Y:S10]  /*b4a0*/  ENDCOLLECTIVE ;  /* 0x000000000000791b */ /* 0x020ff40003800000 */
.L_x_318:
[----:B------:R-:W-:Y:S05]  /*b4b0*/  BSYNC B1 ;  /* 0x0000000000017941 */ /* 0x000fea0003800000 */
.L_x_317:
[----:B------:R-:W-:Y:S05]  /*b4c0*/  BRA `(.L_x_319) ;  /* 0xfffffff000147947 */ /* 0x000fea000383ffff */
.L_x_299:
[----:B-1----:R1:W2:Y:S02]  /*b4d0*/  SYNCS.PHASECHK.TRANS64.TRYWAIT P1, [R12+URZ+0x18], R5 ;  /* 0x000018050c0075a7 */ /* 0x0022a4000802017f */
[----:B--2---:R-:W-:Y:S05]  /*b4e0*/  @!P1 NANOSLEEP.SYNCS 0x989680 ;  /* 0x009896800000995d */ /* 0x004fea0003900000 */
[----:B------:R-:W2:Y:S02]  /*b4f0*/  @!P1 SYNCS.PHASECHK.TRANS64 P1, [R12+URZ+0x18], R5 ;  /* 0x000018050c0095a7 */ /* 0x000ea4000802007f */
[----:B--2---:R-:W-:Y:S05]  /*b500*/  @!P1 BRA `(.L_x_299) ;  /* 0xfffffffc00f09947 */ /* 0x004fea000383ffff */
[----:B------:R-:W-:Y:S05]  /*b510*/  BRA `(.L_x_320) ;  /* 0xfffffff000507947 */ /* 0x000fea000383ffff */
.L_x_308:
[----:B------:R-:W-:Y:S01]  /*b520*/  BSSY B0, `(.L_x_321) ;  /* 0x0000006000007945 */ /* 0x000fe20003800000 */
[----:B------:R-:W-:-:S07]  /*b530*/  IMAD.MOV.U32 R15, RZ, RZ, -0x1 ;  /* 0xffffffffff0f7424 */ /* 0x000fce00078e00ff */
[----:B-----5:R-:W-:Y:S05]  /*b540*/  WARPSYNC.COLLECTIVE R15, `(.L_x_322) ;  /* 0x000000000f0c7348 */ /* 0x020fea0003c00000 */
[----:B------:R-:W-:Y:S02]  /*b550*/  ELECT P6, UR62, PT ;  /* 0x00000000003e782f */ /* 0x000fe400038c0000 */
[----:B------:R-:W-:Y:S01]  /*b560*/  MOV R14, UR62 ;  /* 0x0000003e000e7c02 */ /* 0x000fe20008000f00 */
[----:B-----5:R-:W-:Y:S10]  /*b570*/  ENDCOLLECTIVE ;  /* 0x000000000000791b */ /* 0x020ff40003800000 */
.L_x_322:
[----:B------:R-:W-:Y:S05]  /*b580*/  BSYNC B0 ;  /* 0x0000000000007941 */ /* 0x000fea0003800000 */
.L_x_321:
[----:B------:R-:W-:Y:S05]  /*b590*/  BRA `(.L_x_323) ;  /* 0xfffffff800c87947 */ /* 0x000fea000383ffff */
.L_x_312:
[----:B0-----:R0:W1:Y:S02]  /*b5a0*/  SYNCS.PHASECHK.TRANS64.TRYWAIT P0, [R7+URZ], R2 ;  /* 0x00000002070075a7 */ /* 0x001064000800017f */
[----:B-1----:R-:W-:Y:S05]  /*b5b0*/  @!P0 NANOSLEEP.SYNCS 0x989680 ;  /* 0x009896800000895d */ /* 0x002fea0003900000 */
[----:B------:R-:W1:Y:S02]  /*b5c0*/  @!P0 SYNCS.PHASECHK.TRANS64 P0, [R7+URZ], R2 ;  /* 0x00000002070085a7 */ /* 0x000e64000800007f */
[----:B-1----:R-:W-:Y:S05]  /*b5d0*/  @!P0 BRA `(.L_x_312) ;  /* 0xfffffffc00f08947 */ /* 0x002fea000383ffff */
[----:B------:R-:W-:Y:S05]  /*b5e0*/  BRA `(.L_x_324) ;  /* 0xfffffffc00087947 */ /* 0x000fea000383ffff */
.L_x_313:
[----:B0-----:R0:W1:Y:S02]  /*b5f0*/  SYNCS.PHASECHK.TRANS64.TRYWAIT P0, [R9+URZ], R4 ;  /* 0x00000004090075a7 */ /* 0x001064000800017f */
[----:B-1----:R-:W-:Y:S05]  /*b600*/  @!P0 NANOSLEEP.SYNCS 0x989680 ;  /* 0x009896800000895d */ /* 0x002fea0003900000 */
[----:B------:R-:W1:Y:S02]  /*b610*/  @!P0 SYNCS.PHASECHK.TRANS64 P0, [R9+URZ], R4 ;  /* 0x00000004090085a7 */ /* 0x000e64000800007f */
[----:B-1----:R-:W-:Y:S05]  /*b620*/  @!P0 BRA `(.L_x_313) ;  /* 0xfffffffc00f08947 */ /* 0x002fea000383ffff */
[----:B------:R-:W-:Y:S05]  /*b630*/  BRA `(.L_x_325) ;  /* 0xfffffffc00107947 */ /* 0x000fea000383ffff */
.L_x_326:
[----:B------:R-:W-:-:S00]  /*b640*/  BRA `(.L_x_326) ;  /* 0xfffffffc00fc7947 */ /* 0x000fc0000383ffff */
[----:B------:R-:W-:-:S00]  /*b650*/  NOP ;  /* 0x0000000000007918 */ /* 0x000fc00000000000 */
        /* <DEDUP_REMOVED lines=10> */
.L_x_327:


//--------------------- .nv.global.init           --------------------------
	.section	.nv.global.init,"aw",@progbits
.nv.global.init:
	.type		$str$22,@object
	.size		$str$22,($str$23 - $str$22)
$str$22:
        /*0000*/ 	.byte	0x6b, 0x5f, 0x74, 0x69, 0x6c, 0x65, 0x5f, 0x63, 0x6f, 0x75, 0x6e, 0x74, 0x20, 0x3e, 0x3d, 0x20
        /*0010*/ 	.byte	0x31, 0x00
	.type		$str$23,@object
	.size		$str$23,(__unnamed_1 - $str$23)
$str$23:
        /*0012*/ 	.byte	0x2f, 0x74, 0x6d, 0x70, 0x2f, 0x63, 0x75, 0x74, 0x6c, 0x61, 0x73, 0x73, 0x5f, 0x73, 0x77, 0x65
        /*0022*/ 	.byte	0x65, 0x70, 0x5f, 0x73, 0x72, 0x63, 0x2f, 0x69, 0x6e, 0x63, 0x6c, 0x75, 0x64, 0x65, 0x2f, 0x63
        /*0032*/ 	.byte	0x75, 0x74, 0x6c, 0x61, 0x73, 0x73, 0x2f, 0x67, 0x65, 0x6d, 0x6d, 0x2f, 0x63, 0x6f, 0x6c, 0x6c
        /*0042*/ 	.byte	0x65, 0x63, 0x74, 0x69, 0x76, 0x65, 0x2f, 0x73, 0x6d, 0x39, 0x30, 0x5f, 0x6d, 0x6d, 0x61, 0x5f
        /*0052*/ 	.byte	0x74, 0x6d, 0x61, 0x5f, 0x67, 0x6d, 0x6d, 0x61, 0x5f, 0x73, 0x73, 0x5f, 0x77, 0x61, 0x72, 0x70
        /*0062*/ 	.byte	0x73, 0x70, 0x65, 0x63, 0x69, 0x61, 0x6c, 0x69, 0x7a, 0x65, 0x64, 0x2e, 0x68, 0x70, 0x70, 0x00
	.type		__unnamed_1,@object
	.size		__unnamed_1,(.L_0 - __unnamed_1)
__unnamed_1:
        /*0072*/ 	.byte	0x76, 0x6f, 0x69, 0x64, 0x20, 0x63, 0x75, 0x74, 0x6c, 0x61, 0x73, 0x73, 0x3a, 0x3a, 0x67, 0x65
        /* <DEDUP_REMOVED lines=180> */
        /*0bc2*/ 	.byte	0x5d, 0x00
.L_0:


//--------------------- .nv.shared._ZN7cutlass13device_kernelINS_4gemm6kernel13GemmUniversalIN4cute5tupleIJiiiiEEENS1_10collective13CollectiveMmaINS1_34MainloopSm90TmaGmmaWarpSpecializedILi3ENS5_IJNS4_1CILi1EEENSA_ILi2EEESB_EEENS1_32KernelTmaWarpSpecializedPingpongEEENS5_IJNSA_ILi64EEENSA_ILi256EEENSA_ILi32EEEEEENS_6half_tENS5_IJlSB_lEEESK_SL_NS4_8TiledMMAINS4_8MMA_AtomIJNS4_4SM904GMMA26MMA_64x256x16_F32F16F16_SSILNSP_5MajorE0ELSR_0ELNSP_7ScaleInE1ELSS_1EEEEEENS4_6LayoutINS5_IJSB_SB_SB_EEENS5_IJNSA_ILi0EEESX_SX_EEEEENS5_IJNS4_10UnderscoreES10_S10_EEEEENS4_23SM90_TMA_LOAD_MULTICASTENS4_14ComposedLayoutINS4_7SwizzleILi2ELi4ELi3EEENS4_18smem_ptr_flag_bitsILi16EEENSV_INS5_IJNSA_ILi8EEESI_EEENS5_IJSI_SB_EEEEEEEvNS4_8identityENS4_13SM90_TMA_LOADES1D_vS1E_EENS_8epilogue10collective6detail29Sm90TmaWarpSpecializedAdapterINS1I_15DefaultEpilogueISK_SL_SL_NS1H_6thread17LinearCombinationISK_Li1EffLNS1M_9ScaleType4KindE0ELNS_15FloatRoundStyleE2ESK_EENS1_15EpilogueDefaultEEEEEvvEEEEvNT_6ParamsE --------------------------
	.section	.nv.shared._ZN7cutlass13device_kernelINS_4gemm6kernel13GemmUniversalIN4cute5tupleIJiiiiEEENS1_10collective13CollectiveMmaINS1_34MainloopSm90TmaGmmaWarpSpecializedILi3ENS5_IJNS4_1CILi1EEENSA_ILi2EEESB_EEENS1_32KernelTmaWarpSpecializedPingpongEEENS5_IJNSA_ILi64EEENSA_ILi256EEENSA_ILi32EEEEEENS_6half_tENS5_IJlSB_lEEESK_SL_NS4_8TiledMMAINS4_8MMA_AtomIJNS4_4SM904GMMA26MMA_64x256x16_F32F16F16_SSILNSP_5MajorE0ELSR_0ELNSP_7ScaleInE1ELSS_1EEEEEENS4_6LayoutINS5_IJSB_SB_SB_EEENS5_IJNSA_ILi0EEESX_SX_EEEEENS5_IJNS4_10UnderscoreES10_S10_EEEEENS4_23SM90_TMA_LOAD_MULTICASTENS4_14ComposedLayoutINS4_7SwizzleILi2ELi4ELi3EEENS4_18smem_ptr_flag_bitsILi16EEENSV_INS5_IJNSA_ILi8EEESI_EEENS5_IJSI_SB_EEEEEEEvNS4_8identityENS4_13SM90_TMA_LOADES1D_vS1E_EENS_8epilogue10collective6detail29Sm90TmaWarpSpecializedAdapterINS1I_15DefaultEpilogueISK_SL_SL_NS1H_6thread17LinearCombinationISK_Li1EffLNS1M_9ScaleType4KindE0ELNS_15FloatRoundStyleE2ESK_EENS1_15EpilogueDefaultEEEEEvvEEEEvNT_6ParamsE,"aw",@nobits
	.sectionflags	@""
	.align	16
	.zero		1024


//--------------------- .nv.shared.reserved.0     --------------------------
	.section	.nv.shared.reserved.0,"aw",@nobits
	.weak		__nv_reservedSMEM_offset_0_alias
	.size		__nv_reservedSMEM_offset_0_alias, 0, 0
	.other		__nv_reservedSMEM_offset_0_alias,@"STO_CUDA_RESERVED_SHARED STV_DEFAULT"
__nv_reservedSMEM_offset_0_alias:
	.zero		0


//--------------------- .nv.global                --------------------------
	.section	.nv.global,"aw",@nobits
.nv.global:
	.type		_ZN39_INTERNAL_091cd35b_4_k_cu_c50ed988_28924cute1_E,@object
	.size		_ZN39_INTERNAL_091cd35b_4_k_cu_c50ed988_28924cute1_E,(_ZN39_INTERNAL_091cd35b_4_k_cu_c50ed988_28924cuda3std3__45__cpo6cbeginE - _ZN39_INTERNAL_091cd35b_4_k_cu_c50ed988_28924cute1_E)
_ZN39_INTERNAL_091cd35b_4_k_cu_c50ed988_28924cute1_E:
	.zero		1
	.type		_ZN39_INTERNAL_091cd35b_4_k_cu_c50ed988_28924cuda3std3__45__cpo6cbeginE,@object
	.size		_ZN39_INTERNAL_091cd35b_4_k_cu_c50ed988_28924cuda3std3__45__cpo6cbeginE,(_ZN39_INTERNAL_091cd35b_4_k_cu_c50ed988_28924cuda3std3__48in_placeE - _ZN39_INTERNAL_091cd35b_4_k_cu_c50ed988_28924cuda3std3__45__cpo6cbeginE)
_ZN39_INTERNAL_091cd35b_4_k_cu_c50ed988_28924cuda3std3__45__cpo6cbeginE:
	.zero		1
	.type		_ZN39_INTERNAL_091cd35b_4_k_cu_c50ed988_28924cuda3std3__48in_placeE,@object
	.size		_ZN39_INTERNAL_091cd35b_4_k_cu_c50ed988_28924cuda3std3__48in_placeE,(_ZN39_INTERNAL_091cd35b_4_k_cu_c50ed988_28924cuda3std6ranges3__45__cpo9iter_moveE - _ZN39_INTERNAL_091cd35b_4_k_cu_c50ed988_28924cuda3std3__48in_placeE)
_ZN39_INTERNAL_091cd35b_4_k_cu_c50ed988_28924cuda3std3__48in_placeE:
	.zero		1
	.type		_ZN39_INTERNAL_091cd35b_4_k_cu_c50ed988_28924cuda3std6ranges3__45__cpo9iter_moveE,@object
	.size		_ZN39_INTERNAL_091cd35b_4_k_cu_c50ed988_28924cuda3std6ranges3__45__cpo9iter_moveE,(_ZN39_INTERNAL_091cd35b_4_k_cu_c50ed988_28924cuda3std3__45__cpo5beginE - _ZN39_INTERNAL_091cd35b_4_k_cu_c50ed988_28924cuda3std6ranges3__45__cpo9iter_moveE)
_ZN39_INTERNAL_091cd35b_4_k_cu_c50ed988_28924cuda3std6ranges3__45__cpo9iter_moveE:
	.zero		1
	.type		_ZN39_INTERNAL_091cd35b_4_k_cu_c50ed988_28924cuda3std3__45__cpo5beginE,@object
	.size		_ZN39_INTERNAL_091cd35b_4_k_cu_c50ed988_28924cuda3std3__45__cpo5beginE,(_ZN39_INTERNAL_091cd35b_4_k_cu_c50ed988_28924cuda3std3__441_GLOBAL__N__091cd35b_4_k_cu_c50ed988_28926ignoreE - _ZN39_INTERNAL_091cd35b_4_k_cu_c50ed988_28924cuda3std3__45__cpo5beginE)
_ZN39_INTERNAL_091cd35b_4_k_cu_c50ed988_28924cuda3std3__45__cpo5beginE:
	.zero		1
	.type		_ZN39_INTERNAL_091cd35b_4_k_cu_c50ed988_28924cuda3std3__441_GLOBAL__N__091cd35b_4_k_cu_c50ed988_28926ignoreE,@object
	.size		_ZN39_INTERNAL_091cd35b_4_k_cu_c50ed988_28924cuda3std3__441_GLOBAL__N__091cd35b_4_k_cu_c50ed988_28926ignoreE,(_ZN39_INTERNAL_091cd35b_4_k_cu_c50ed988_28924cute7productE - _ZN39_INTERNAL_091cd35b_4_k_cu_c50ed988_28924cuda3std3__441_GLOBAL__N__091cd35b_4_k_cu_c50ed988_28926ignoreE)
_ZN39_INTERNAL_091cd35b_4_k_cu_c50ed988_28924cuda3std3__441_GLOBAL__N__091cd35b_4_k_cu_c50ed988_28926ignoreE:
	.zero		1
	.type		_ZN39_INTERNAL_091cd35b_4_k_cu_c50ed988_28924cute7productE,@object
	.size		_ZN39_INTERNAL_091cd35b_4_k_cu_c50ed988_28924cute7productE,(_ZN39_INTERNAL_091cd35b_4_k_cu_c50ed988_28924cuda3std3__45__cpo3endE - _ZN39_INTERNAL_091cd35b_4_k_cu_c50ed988_28924cute7productE)
_ZN39_INTERNAL_091cd35b_4_k_cu_c50ed988_28924cute7productE:
	.zero		1
	.type		_ZN39_INTERNAL_091cd35b_4_k_cu_c50ed988_28924cuda3std3__45__cpo3endE,@object
	.size		_ZN39_INTERNAL_091cd35b_4_k_cu_c50ed988_28924cuda3std3__45__cpo3endE,(_ZN39_INTERNAL_091cd35b_4_k_cu_c50ed988_28924cuda3std3__419piecewise_constructE - _ZN39_INTERNAL_091cd35b_4_k_cu_c50ed988_28924cuda3std3__45__cpo3endE)
_ZN39_INTERNAL_091cd35b_4_k_cu_c50ed988_28924cuda3std3__45__cpo3endE:
	.zero		1
	.type		_ZN39_INTERNAL_091cd35b_4_k_cu_c50ed988_28924cuda3std3__419piecewise_constructE,@object
	.size		_ZN39_INTERNAL_091cd35b_4_k_cu_c50ed988_28924cuda3std3__419piecewise_constructE,(_ZN39_INTERNAL_091cd35b_4_k_cu_c50ed988_28924cuda3std3__45__cpo4cendE - _ZN39_INTERNAL_091cd35b_4_k_cu_c50ed988_28924cuda3std3__419piecewise_constructE)
_ZN39_INTERNAL_091cd35b_4_k_cu_c50ed988_28924cuda3std3__419piecewise_constructE:
	.zero		1
	.type		_ZN39_INTERNAL_091cd35b_4_k_cu_c50ed988_28924cuda3std3__45__cpo4cendE,@object
	.size		_ZN39_INTERNAL_091cd35b_4_k_cu_c50ed988_28924cuda3std3__45__cpo4cendE,(_ZN39_INTERNAL_091cd35b_4_k_cu_c50ed988_28924cuda3std6ranges3__45__cpo4swapE - _ZN39_INTERNAL_091cd35b_4_k_cu_c50ed988_28924cuda3std3__45__cpo4cendE)
_ZN39_INTERNAL_091cd35b_4_k_cu_c50ed988_28924cuda3std3__45__cpo4cendE:
	.zero		1
	.type		_ZN39_INTERNAL_091cd35b_4_k_cu_c50ed988_28924cuda3std6ranges3__45__cpo4swapE,@object
	.size		_ZN39_INTERNAL_091cd35b_4_k_cu_c50ed988_28924cuda3std6ranges3__45__cpo4swapE,(.L_8 - _ZN39_INTERNAL_091cd35b_4_k_cu_c50ed988_28924cuda3std6ranges3__45__cpo4swapE)
_ZN39_INTERNAL_091cd35b_4_k_cu_c50ed988_28924cuda3std6ranges3__45__cpo4swapE:
	.zero		1
.L_8:


//--------------------- .nv.constant0._ZN7cutlass13device_kernelINS_4gemm6kernel13GemmUniversalIN4cute5tupleIJiiiiEEENS1_10collective13CollectiveMmaINS1_34MainloopSm90TmaGmmaWarpSpecializedILi3ENS5_IJNS4_1CILi1EEENSA_ILi2EEESB_EEENS1_32KernelTmaWarpSpecializedPingpongEEENS5_IJNSA_ILi64EEENSA_ILi256EEENSA_ILi32EEEEEENS_6half_tENS5_IJlSB_lEEESK_SL_NS4_8TiledMMAINS4_8MMA_AtomIJNS4_4SM904GMMA26MMA_64x256x16_F32F16F16_SSILNSP_5MajorE0ELSR_0ELNSP_7ScaleInE1ELSS_1EEEEEENS4_6LayoutINS5_IJSB_SB_SB_EEENS5_IJNSA_ILi0EEESX_SX_EEEEENS5_IJNS4_10UnderscoreES10_S10_EEEEENS4_23SM90_TMA_LOAD_MULTICASTENS4_14ComposedLayoutINS4_7SwizzleILi2ELi4ELi3EEENS4_18smem_ptr_flag_bitsILi16EEENSV_INS5_IJNSA_ILi8EEESI_EEENS5_IJSI_SB_EEEEEEEvNS4_8identityENS4_13SM90_TMA_LOADES1D_vS1E_EENS_8epilogue10collective6detail29Sm90TmaWarpSpecializedAdapterINS1I_15DefaultEpilogueISK_SL_SL_NS1H_6thread17LinearCombinationISK_Li1EffLNS1M_9ScaleType4KindE0ELNS_15FloatRoundStyleE2ESK_EENS1_15EpilogueDefaultEEEEEvvEEEEvNT_6ParamsE --------------------------
	.section	.nv.constant0._ZN7cutlass13device_kernelINS_4gemm6kernel13GemmUniversalIN4cute5tupleIJiiiiEEENS1_10collective13CollectiveMmaINS1_34MainloopSm90TmaGmmaWarpSpecializedILi3ENS5_IJNS4_1CILi1EEENSA_ILi2EEESB_EEENS1_32KernelTmaWarpSpecializedPingpongEEENS5_IJNSA_ILi64EEENSA_ILi256EEENSA_ILi32EEEEEENS_6half_tENS5_IJlSB_lEEESK_SL_NS4_8TiledMMAINS4_8MMA_AtomIJNS4_4SM904GMMA26MMA_64x256x16_F32F16F16_SSILNSP_5MajorE0ELSR_0ELNSP_7ScaleInE1ELSS_1EEEEEENS4_6LayoutINS5_IJSB_SB_SB_EEENS5_IJNSA_ILi0EEESX_SX_EEEEENS5_IJNS4_10UnderscoreES10_S10_EEEEENS4_23SM90_TMA_LOAD_MULTICASTENS4_14ComposedLayoutINS4_7SwizzleILi2ELi4ELi3EEENS4_18smem_ptr_flag_bitsILi16EEENSV_INS5_IJNSA_ILi8EEESI_EEENS5_IJSI_SB_EEEEEEEvNS4_8identityENS4_13SM90_TMA_LOADES1D_vS1E_EENS_8epilogue10collective6detail29Sm90TmaWarpSpecializedAdapterINS1I_15DefaultEpilogueISK_SL_SL_NS1H_6thread17LinearCombinationISK_Li1EffLNS1M_9ScaleType4KindE0ELNS_15FloatRoundStyleE2ESK_EENS1_15EpilogueDefaultEEEEEvvEEEEvNT_6ParamsE,"a",@progbits
	.sectionflags	@""
	.align	4
.nv.constant0._ZN7cutlass13device_kernelINS_4gemm6kernel13GemmUniversalIN4cute5tupleIJiiiiEEENS1_10collective13CollectiveMmaINS1_34MainloopSm90TmaGmmaWarpSpecializedILi3ENS5_IJNS4_1CILi1EEENSA_ILi2EEESB_EEENS1_32KernelTmaWarpSpecializedPingpongEEENS5_IJNSA_ILi64EEENSA_ILi256EEENSA_ILi32EEEEEENS_6half_tENS5_IJlSB_lEEESK_SL_NS4_8TiledMMAINS4_8MMA_AtomIJNS4_4SM904GMMA26MMA_64x256x16_F32F16F16_SSILNSP_5MajorE0ELSR_0ELNSP_7ScaleInE1ELSS_1EEEEEENS4_6LayoutINS5_IJSB_SB_SB_EEENS5_IJNSA_ILi0EEESX_SX_EEEEENS5_IJNS4_10UnderscoreES10_S10_EEEEENS4_23SM90_TMA_LOAD_MULTICASTENS4_14ComposedLayoutINS4_7SwizzleILi2ELi4ELi3EEENS4_18smem_ptr_flag_bitsILi16EEENSV_INS5_IJNSA_ILi8EEESI_EEENS5_IJSI_SB_EEEEEEEvNS4_8identityENS4_13SM90_TMA_LOADES1D_vS1E_EENS_8epilogue10collective6detail29Sm90TmaWarpSpecializedAdapterINS1I_15DefaultEpilogueISK_SL_SL_NS1H_6thread17LinearCombinationISK_Li1EffLNS1M_9ScaleType4KindE0ELNS_15FloatRoundStyleE2ESK_EENS1_15EpilogueDefaultEEEEEvvEEEEvNT_6ParamsE:
	.zero		1664


//--------------------- SYMBOLS --------------------------

	.type		.nv.reservedSmem.offset0,@object
	.size		.nv.reservedSmem.offset0,0x4
	.type		__assertfail,@function
